	.target	sm_100a

	.elftype	@"ET_EXEC"


//--------------------- .note.nv.tkinfo           --------------------------
	.section	.note.nv.tkinfo,"",@"SHT_NOTE"
	.sectionflags	@"SHF_NOTE_NV_TKINFO"
	.tkinfo
        /*0018*/ 	.word	0x00000002
        /*0030*/ 	.string	""
        /*0030*/ 	.string	"ptxas"
        /*0030*/ 	.string	"Cuda compilation tools, release 13.0, V13.0.88"
        /*0030*/ 	.string	"Build cuda_13.0.r13.0/compiler.36424714_0"
        /*0030*/ 	.string	"-arch sm_100a -m 64 "



//--------------------- .note.nv.cuinfo           --------------------------
	.section	.note.nv.cuinfo,"",@"SHT_NOTE"
	.sectionflags	@"SHF_NOTE_NV_CUINFO"
        /*0018*/ 	.short	0x0002
        /*001a*/ 	.short	0x0064
        /*001c*/ 	.short	0x0082
	.zero		2


//--------------------- .nv.info                  --------------------------
	.section	.nv.info,"",@"SHT_CUDA_INFO"
	.align	4


	//----- nvinfo : EIATTR_REGCOUNT
	.align		4
        /*0000*/ 	.byte	0x04, 0x2f
        /*0002*/ 	.short	(.L_19 - .L_18)
	.align		4
.L_18:
        /*0004*/ 	.word	index@(_ZN7cutlass13device_kernelINS_4gemm6kernel13GemmUniversalIN4cute5tupleIJiiiiEEENS1_10collective13CollectiveMmaINS1_35MainloopSm100TmaUmmaWarpSpecializedILi5ELi2ELi4ENS5_IJNS4_1CILi1EEESB_SB_EEEEENS5_IJNSA_ILi64EEENSA_ILi256EEENSA_ILi32EEEEEENS_6half_tENS5_IJlSB_lEEESI_SJ_NS4_8TiledMMAINS4_8MMA_AtomIJNS4_20SM100_MMA_F16BF16_SSISI_SI_fLi64ELi256ELNS4_4UMMA5MajorE0ELSO_0ELNSN_7ScaleInE0ELSP_0EEEEEENS4_6LayoutISC_NS5_IJNSA_ILi0EEEST_ST_EEEEENS5_IJNS4_10UnderscoreESW_SW_EEEEENS4_13SM90_TMA_LOADENS4_14ComposedLayoutINS4_7SwizzleILi2ELi4ELi3EEENS4_18smem_ptr_flag_bitsILi16EEENSS_INS5_IJNSA_ILi8EEESG_EEENS5_IJSG_SB_EEEEEEEvNS4_8identityESZ_S19_vS1A_EENS_8epilogue10collective18CollectiveEpilogueINS1C_23Sm100TmaWarpSpecializedILi4ELi2ELi32ELb1ELb0EEEJSH_NS5_IJNSS_ISE_SB_EES1H_EEESI_SJ_SI_SJ_NS1C_6fusion15FusionCallbacksIS1G_NS1J_17LinearCombinationISI_fSI_fLNS_15FloatRoundStyleE2EEESH_S1I_JEEENS4_5SM1004TMEM4LOAD26SM100_TMEM_LOAD_16dp256b8xESZ_NS10_INS11_ILi3ELi4ELi3EEES14_NSS_INS5_IJS15_SE_EEENS5_IJSE_SB_EEEEEEENS4_17SM75_U32x4_LDSM_NENS4_14SM90_TMA_STOREES1X_NS4_17SM90_U32x4_STSM_NENS4_39AutoVectorizingCopyWithAssumedAlignmentILi128EEEEEEvvEEEEvNT_6ParamsE)
        /*0008*/ 	.word	0x00000070


	//----- nvinfo : EIATTR_FRAME_SIZE
	.align		4
.L_19:
        /*000c*/ 	.byte	0x04, 0x11
        /*000e*/ 	.short	(.L_21 - .L_20)
	.align		4
.L_20:
        /*0010*/ 	.word	index@($__internal_2_$__cuda_sm10x_tcgen05_guardrail_trap_unallocated_columns_being_dealloced)
        /*0014*/ 	.word	0x00000000


	//----- nvinfo : EIATTR_FRAME_SIZE
	.align		4
.L_21:
        /*0018*/ 	.byte	0x04, 0x11
        /*001a*/ 	.short	(.L_23 - .L_22)
	.align		4
.L_22:
        /*001c*/ 	.word	index@($__internal_1_$__cuda_sm10x_tcgen05_guardrail_trap_phase_invalid_during_alloc)
        /*0020*/ 	.word	0x00000000


	//----- nvinfo : EIATTR_FRAME_SIZE
	.align		4
.L_23:
        /*0024*/ 	.byte	0x04, 0x11
        /*0026*/ 	.short	(.L_25 - .L_24)
	.align		4
.L_24:
        /*0028*/ 	.word	index@($__internal_0_$__cuda_sm10x_tcgen05_guardrail_trap_col_being_dealloced_not_returned_by_alloc)
        /*002c*/ 	.word	0x00000000


	//----- nvinfo : EIATTR_FRAME_SIZE
	.align		4
.L_25:
        /*0030*/ 	.byte	0x04, 0x11
        /*0032*/ 	.short	(.L_27 - .L_26)
	.align		4
.L_26:
        /*0034*/ 	.word	index@(_ZN7cutlass13device_kernelINS_4gemm6kernel13GemmUniversalIN4cute5tupleIJiiiiEEENS1_10collective13CollectiveMmaINS1_35MainloopSm100TmaUmmaWarpSpecializedILi5ELi2ELi4ENS5_IJNS4_1CILi1EEESB_SB_EEEEENS5_IJNSA_ILi64EEENSA_ILi256EEENSA_ILi32EEEEEENS_6half_tENS5_IJlSB_lEEESI_SJ_NS4_8TiledMMAINS4_8MMA_AtomIJNS4_20SM100_MMA_F16BF16_SSISI_SI_fLi64ELi256ELNS4_4UMMA5MajorE0ELSO_0ELNSN_7ScaleInE0ELSP_0EEEEEENS4_6LayoutISC_NS5_IJNSA_ILi0EEEST_ST_EEEEENS5_IJNS4_10UnderscoreESW_SW_EEEEENS4_13SM90_TMA_LOADENS4_14ComposedLayoutINS4_7SwizzleILi2ELi4ELi3EEENS4_18smem_ptr_flag_bitsILi16EEENSS_INS5_IJNSA_ILi8EEESG_EEENS5_IJSG_SB_EEEEEEEvNS4_8identityESZ_S19_vS1A_EENS_8epilogue10collective18CollectiveEpilogueINS1C_23Sm100TmaWarpSpecializedILi4ELi2ELi32ELb1ELb0EEEJSH_NS5_IJNSS_ISE_SB_EES1H_EEESI_SJ_SI_SJ_NS1C_6fusion15FusionCallbacksIS1G_NS1J_17LinearCombinationISI_fSI_fLNS_15FloatRoundStyleE2EEESH_S1I_JEEENS4_5SM1004TMEM4LOAD26SM100_TMEM_LOAD_16dp256b8xESZ_NS10_INS11_ILi3ELi4ELi3EEES14_NSS_INS5_IJS15_SE_EEENS5_IJSE_SB_EEEEEEENS4_17SM75_U32x4_LDSM_NENS4_14SM90_TMA_STOREES1X_NS4_17SM90_U32x4_STSM_NENS4_39AutoVectorizingCopyWithAssumedAlignmentILi128EEEEEEvvEEEEvNT_6ParamsE)
        /*0038*/ 	.word	0x00000000


	//----- nvinfo : EIATTR_MIN_STACK_SIZE
	.align		4
.L_27:
        /*003c*/ 	.byte	0x04, 0x12
        /*003e*/ 	.short	(.L_29 - .L_28)
	.align		4
.L_28:
        /*0040*/ 	.word	index@(_ZN7cutlass13device_kernelINS_4gemm6kernel13GemmUniversalIN4cute5tupleIJiiiiEEENS1_10collective13CollectiveMmaINS1_35MainloopSm100TmaUmmaWarpSpecializedILi5ELi2ELi4ENS5_IJNS4_1CILi1EEESB_SB_EEEEENS5_IJNSA_ILi64EEENSA_ILi256EEENSA_ILi32EEEEEENS_6half_tENS5_IJlSB_lEEESI_SJ_NS4_8TiledMMAINS4_8MMA_AtomIJNS4_20SM100_MMA_F16BF16_SSISI_SI_fLi64ELi256ELNS4_4UMMA5MajorE0ELSO_0ELNSN_7ScaleInE0ELSP_0EEEEEENS4_6LayoutISC_NS5_IJNSA_ILi0EEEST_ST_EEEEENS5_IJNS4_10UnderscoreESW_SW_EEEEENS4_13SM90_TMA_LOADENS4_14ComposedLayoutINS4_7SwizzleILi2ELi4ELi3EEENS4_18smem_ptr_flag_bitsILi16EEENSS_INS5_IJNSA_ILi8EEESG_EEENS5_IJSG_SB_EEEEEEEvNS4_8identityESZ_S19_vS1A_EENS_8epilogue10collective18CollectiveEpilogueINS1C_23Sm100TmaWarpSpecializedILi4ELi2ELi32ELb1ELb0EEEJSH_NS5_IJNSS_ISE_SB_EES1H_EEESI_SJ_SI_SJ_NS1C_6fusion15FusionCallbacksIS1G_NS1J_17LinearCombinationISI_fSI_fLNS_15FloatRoundStyleE2EEESH_S1I_JEEENS4_5SM1004TMEM4LOAD26SM100_TMEM_LOAD_16dp256b8xESZ_NS10_INS11_ILi3ELi4ELi3EEES14_NSS_INS5_IJS15_SE_EEENS5_IJSE_SB_EEEEEEENS4_17SM75_U32x4_LDSM_NENS4_14SM90_TMA_STOREES1X_NS4_17SM90_U32x4_STSM_NENS4_39AutoVectorizingCopyWithAssumedAlignmentILi128EEEEEEvvEEEEvNT_6ParamsE)
        /*0044*/ 	.word	0x00000000
.L_29:


//--------------------- .nv.compat                --------------------------
	.section	.nv.compat,"",@"SHT_CUDA_COMPAT_INFO"
	.align	4
        /*0000*/ 	.byte	0x02, 0x09, 0x01, 0x00, 0x02, 0x02, 0x02, 0x00, 0x02, 0x05, 0x05, 0x00, 0x03, 0x07, 0x01, 0x01
        /*0010*/ 	.byte	0x02, 0x03, 0x01, 0x00, 0x02, 0x06, 0x01, 0x00, 0x04, 0x0b, 0x08, 0x00, 0x09, 0x00, 0x00, 0x00
        /*0020*/ 	.byte	0x00, 0x00, 0x00, 0x00


//--------------------- .nv.info._ZN7cutlass13device_kernelINS_4gemm6kernel13GemmUniversalIN4cute5tupleIJiiiiEEENS1_10collective13CollectiveMmaINS1_35MainloopSm100TmaUmmaWarpSpecializedILi5ELi2ELi4ENS5_IJNS4_1CILi1EEESB_SB_EEEEENS5_IJNSA_ILi64EEENSA_ILi256EEENSA_ILi32EEEEEENS_6half_tENS5_IJlSB_lEEESI_SJ_NS4_8TiledMMAINS4_8MMA_AtomIJNS4_20SM100_MMA_F16BF16_SSISI_SI_fLi64ELi256ELNS4_4UMMA5MajorE0ELSO_0ELNSN_7ScaleInE0ELSP_0EEEEEENS4_6LayoutISC_NS5_IJNSA_ILi0EEEST_ST_EEEEENS5_IJNS4_10UnderscoreESW_SW_EEEEENS4_13SM90_TMA_LOADENS4_14ComposedLayoutINS4_7SwizzleILi2ELi4ELi3EEENS4_18smem_ptr_flag_bitsILi16EEENSS_INS5_IJNSA_ILi8EEESG_EEENS5_IJSG_SB_EEEEEEEvNS4_8identityESZ_S19_vS1A_EENS_8epilogue10collective18CollectiveEpilogueINS1C_23Sm100TmaWarpSpecializedILi4ELi2ELi32ELb1ELb0EEEJSH_NS5_IJNSS_ISE_SB_EES1H_EEESI_SJ_SI_SJ_NS1C_6fusion15FusionCallbacksIS1G_NS1J_17LinearCombinationISI_fSI_fLNS_15FloatRoundStyleE2EEESH_S1I_JEEENS4_5SM1004TMEM4LOAD26SM100_TMEM_LOAD_16dp256b8xESZ_NS10_INS11_ILi3ELi4ELi3EEES14_NSS_INS5_IJS15_SE_EEENS5_IJSE_SB_EEEEEEENS4_17SM75_U32x4_LDSM_NENS4_14SM90_TMA_STOREES1X_NS4_17SM90_U32x4_STSM_NENS4_39AutoVectorizingCopyWithAssumedAlignmentILi128EEEEEEvvEEEEvNT_6ParamsE --------------------------
	.section	.nv.info._ZN7cutlass13device_kernelINS_4gemm6kernel13GemmUniversalIN4cute5tupleIJiiiiEEENS1_10collective13CollectiveMmaINS1_35MainloopSm100TmaUmmaWarpSpecializedILi5ELi2ELi4ENS5_IJNS4_1CILi1EEESB_SB_EEEEENS5_IJNSA_ILi64EEENSA_ILi256EEENSA_ILi32EEEEEENS_6half_tENS5_IJlSB_lEEESI_SJ_NS4_8TiledMMAINS4_8MMA_AtomIJNS4_20SM100_MMA_F16BF16_SSISI_SI_fLi64ELi256ELNS4_4UMMA5MajorE0ELSO_0ELNSN_7ScaleInE0ELSP_0EEEEEENS4_6LayoutISC_NS5_IJNSA_ILi0EEEST_ST_EEEEENS5_IJNS4_10UnderscoreESW_SW_EEEEENS4_13SM90_TMA_LOADENS4_14ComposedLayoutINS4_7SwizzleILi2ELi4ELi3EEENS4_18smem_ptr_flag_bitsILi16EEENSS_INS5_IJNSA_ILi8EEESG_EEENS5_IJSG_SB_EEEEEEEvNS4_8identityESZ_S19_vS1A_EENS_8epilogue10collective18CollectiveEpilogueINS1C_23Sm100TmaWarpSpecializedILi4ELi2ELi32ELb1ELb0EEEJSH_NS5_IJNSS_ISE_SB_EES1H_EEESI_SJ_SI_SJ_NS1C_6fusion15FusionCallbacksIS1G_NS1J_17LinearCombinationISI_fSI_fLNS_15FloatRoundStyleE2EEESH_S1I_JEEENS4_5SM1004TMEM4LOAD26SM100_TMEM_LOAD_16dp256b8xESZ_NS10_INS11_ILi3ELi4ELi3EEES14_NSS_INS5_IJS15_SE_EEENS5_IJSE_SB_EEEEEEENS4_17SM75_U32x4_LDSM_NENS4_14SM90_TMA_STOREES1X_NS4_17SM90_U32x4_STSM_NENS4_39AutoVectorizingCopyWithAssumedAlignmentILi128EEEEEEvvEEEEvNT_6ParamsE,"",@"SHT_CUDA_INFO"
	.sectionflags	@""
	.align	4


	//----- nvinfo : EIATTR_CUDA_API_VERSION
	.align		4
        /*0000*/ 	.byte	0x04, 0x37
        /*0002*/ 	.short	(.L_31 - .L_30)
.L_30:
        /*0004*/ 	.word	0x00000082


	//----- nvinfo : EIATTR_KPARAM_INFO
	.align		4
.L_31:
        /*0008*/ 	.byte	0x04, 0x17
        /*000a*/ 	.short	(.L_33 - .L_32)
.L_32:
        /*000c*/ 	.word	0x00000000
        /*0010*/ 	.short	0x0000
        /*0012*/ 	.short	0x0000
        /*0014*/ 	.byte	0x00, 0xf0, 0x01, 0x20


	//----- nvinfo : EIATTR_AT_ENTRY_FRAGMENTS
	.align		4
.L_33:
        /*0018*/ 	.byte	0x04, 0x4f
        /*001a*/ 	.short	(.L_35 - .L_34)


	//   ....[0]....
.L_34:
        /*001c*/ 	.word	0x00000006


	//----- nvinfo : EIATTR_RESERVED_SMEM_USED
	.align		4
.L_35:
        /*0020*/ 	.byte	0x01, 0x41
	.zero		2


	//----- nvinfo : EIATTR_SPARSE_MMA_MASK
	.align		4
        /*0024*/ 	.byte	0x03, 0x50
        /*0026*/ 	.short	0x0000


	//----- nvinfo : EIATTR_TCGEN05_1CTA_USED
	.align		4
        /*0028*/ 	.byte	0x01, 0x51
	.zero		2


	//----- nvinfo : EIATTR_MAXREG_COUNT
	.align		4
        /*002c*/ 	.byte	0x03, 0x1b
        /*002e*/ 	.short	0x00ff


	//----- nvinfo : EIATTR_NUM_BARRIERS
	.align		4
        /*0030*/ 	.byte	0x02, 0x4c
        /*0032*/ 	.byte	0x07
	.zero		1


	//----- nvinfo : EIATTR_EXTERNS
	.align		4
        /*0034*/ 	.byte	0x04, 0x0f
        /*0036*/ 	.short	(.L_37 - .L_36)


	//   ....[0]....
	.align		4
.L_36:
        /*0038*/ 	.word	index@(__assertfail)


	//----- nvinfo : EIATTR_MERCURY_ISA_VERSION
	.align		4
.L_37:
        /*003c*/ 	.byte	0x03, 0x5f
        /*003e*/ 	.short	0x0101


	//----- nvinfo : EIATTR_INT_WARP_WIDE_INSTR_OFFSETS
	.align		4
        /*0040*/ 	.byte	0x04, 0x31
        /*0042*/ 	.short	(.L_39 - .L_38)


	//   ....[0]....
.L_38:
        /*0044*/ 	.word	0x00001e00


	//   ....[1]....
        /*0048*/ 	.word	0x00003850


	//   ....[2]....
        /*004c*/ 	.word	0x00003880


	//   ....[3]....
        /*0050*/ 	.word	0x000038d0


	//   ....[4]....
        /*0054*/ 	.word	0x000041f0


	//   ....[5]....
        /*0058*/ 	.word	0x00004250


	//   ....[6]....
        /*005c*/ 	.word	0x00004330


	//   ....[7]....
        /*0060*/ 	.word	0x000043a0


	//   ....[8]....
        /*0064*/ 	.word	0x000044b0


	//   ....[9]....
        /*0068*/ 	.word	0x00004540


	//   ....[10]....
        /*006c*/ 	.word	0x00004710


	//   ....[11]....
        /*0070*/ 	.word	0x00004870


	//----- nvinfo : EIATTR_COOP_GROUP_MASK_REGIDS
	.align		4
.L_39:
        /*0074*/ 	.byte	0x04, 0x29
        /*0076*/ 	.short	(.L_41 - .L_40)


	//   ....[0]....
.L_40:
        /*0078*/ 	.word	0xffffffff


	//   ....[1]....
        /*007c*/ 	.word	0xffffffff


	//   ....[2]....
        /*0080*/ 	.word	0xffffffff


	//   ....[3]....
        /*0084*/ 	.word	0xffffffff


	//   ....[4]....
        /*0088*/ 	.word	0xffffffff


	//   ....[5]....
        /*008c*/ 	.word	0xffffffff


	//   ....[6]....
        /*0090*/ 	.word	0xffffffff


	//   ....[7]....
        /*0094*/ 	.word	0xffffffff


	//   ....[8]....
        /*0098*/ 	.word	0xffffffff


	//   ....[9]....
        /*009c*/ 	.word	0xffffffff


	//   ....[10]....
        /*00a0*/ 	.word	0xffffffff


	//   ....[11]....
        /*00a4*/ 	.word	0xffffffff


	//   ....[12]....
        /*00a8*/ 	.word	0xffffffff


	//----- nvinfo : EIATTR_COOP_GROUP_INSTR_OFFSETS
	.align		4
.L_41:
        /*00ac*/ 	.byte	0x04, 0x28
        /*00ae*/ 	.short	(.L_43 - .L_42)


	//   ....[0]....
.L_42:
        /*00b0*/ 	.word	0x00000090


	//   ....[1]....
        /*00b4*/ 	.word	0x000004d0


	//   ....[2]....
        /*00b8*/ 	.word	0x00000660


	//   ....[3]....
        /*00bc*/ 	.word	0x00000800


	//   ....[4]....
        /*00c0*/ 	.word	0x00000900


	//   ....[5]....
        /*00c4*/ 	.word	0x00000a70


	//   ....[6]....
        /*00c8*/ 	.word	0x00000c10


	//   ....[7]....
        /*00cc*/ 	.word	0x00001ce0


	//   ....[8]....
        /*00d0*/ 	.word	0x00002b50


	//   ....[9]....
        /*00d4*/ 	.word	0x00002d60


	//   ....[10]....
        /*00d8*/ 	.word	0x00002d90


	//   ....[11]....
        /*00dc*/ 	.word	0x00003740


	//   ....[12]....
        /*00e0*/ 	.word	0x00003970


	//----- nvinfo : EIATTR_VRC_CTA_INIT_COUNT
	.align		4
.L_43:
        /*00e4*/ 	.byte	0x02, 0x4a
        /*00e6*/ 	.byte	0x80
	.zero		1


	//----- nvinfo : EIATTR_SYSCALL_OFFSETS
	.align		4
        /*00e8*/ 	.byte	0x04, 0x46
        /*00ea*/ 	.short	(.L_45 - .L_44)


	//   ....[0]....
.L_44:
        /*00ec*/ 	.word	0x00005320


	//   ....[1]....
        /*00f0*/ 	.word	0x00005410


	//   ....[2]....
        /*00f4*/ 	.word	0x00005c40


	//   ....[3]....
        /*00f8*/ 	.word	0x00006900


	//   ....[4]....
        /*00fc*/ 	.word	0x00007560


	//   ....[5]....
        /*0100*/ 	.word	0x000081c0


	//----- nvinfo : EIATTR_MBARRIER_INSTR_OFFSETS
	.align		4
.L_45:
        /*0104*/ 	.byte	0x04, 0x39
        /*0106*/ 	.short	(.L_47 - .L_46)


	//   ....[0]....
.L_46:
        /*0108*/ 	.word	0x000005b0
        /*010c*/ 	.word	0x000000ff
        /*0110*/ 	.word	0x00000000
        /*0114*/ 	.short	0x0100
        /*0116*/ 	.byte	0x05
	.zero		1


	//   ....[1]....
        /*0118*/ 	.word	0x000005c0
        /*011c*/ 	.word	0x000000ff
        /*0120*/ 	.word	0x00000028
        /*0124*/ 	.short	0x0100
        /*0126*/ 	.byte	0x05
	.zero		1


	//   ....[2]....
        /*0128*/ 	.word	0x000005d0
        /*012c*/ 	.word	0x000000ff
        /*0130*/ 	.word	0x00000008
        /*0134*/ 	.short	0x0100
        /*0136*/ 	.byte	0x05
	.zero		1


	//   ....[3]....
        /*0138*/ 	.word	0x000005e0
        /*013c*/ 	.word	0x000000ff
        /*0140*/ 	.word	0x00000030
        /*0144*/ 	.short	0x0100
        /*0146*/ 	.byte	0x05
	.zero		1


	//   ....[4]....
        /*0148*/ 	.word	0x000005f0
        /*014c*/ 	.word	0x000000ff
        /*0150*/ 	.word	0x00000010
        /*0154*/ 	.short	0x0100
        /*0156*/ 	.byte	0x05
	.zero		1


	//   ....[5]....
        /*0158*/ 	.word	0x00000600
        /*015c*/ 	.word	0x000000ff
        /*0160*/ 	.word	0x00000038
        /*0164*/ 	.short	0x0100
        /*0166*/ 	.byte	0x05
	.zero		1


	//   ....[6]....
        /*0168*/ 	.word	0x00000610
        /*016c*/ 	.word	0x000000ff
        /*0170*/ 	.word	0x00000018
        /*0174*/ 	.short	0x0100
        /*0176*/ 	.byte	0x05
	.zero		1


	//   ....[7]....
        /*0178*/ 	.word	0x00000620
        /*017c*/ 	.word	0x000000ff
        /*0180*/ 	.word	0x00000040
        /*0184*/ 	.short	0x0100
        /*0186*/ 	.byte	0x05
	.zero		1


	//   ....[8]....
        /*0188*/ 	.word	0x00000630
        /*018c*/ 	.word	0x000000ff
        /*0190*/ 	.word	0x00000020
        /*0194*/ 	.short	0x0100
        /*0196*/ 	.byte	0x05
	.zero		1


	//   ....[9]....
        /*0198*/ 	.word	0x00000640
        /*019c*/ 	.word	0x000000ff
        /*01a0*/ 	.word	0x00000048
        /*01a4*/ 	.short	0x0100
        /*01a6*/ 	.byte	0x05
	.zero		1


	//   ....[10]....
        /*01a8*/ 	.word	0x00000770
        /*01ac*/ 	.word	0x000000ff
        /*01b0*/ 	.word	0x00000050
        /*01b4*/ 	.short	0x0100
        /*01b6*/ 	.byte	0x07
	.zero		1


	//   ....[11]....
        /*01b8*/ 	.word	0x00000780
        /*01bc*/ 	.word	0x000000ff
        /*01c0*/ 	.word	0x00000070
        /*01c4*/ 	.short	0x0100
        /*01c6*/ 	.byte	0x07
	.zero		1


	//   ....[12]....
        /*01c8*/ 	.word	0x00000790
        /*01cc*/ 	.word	0x000000ff
        /*01d0*/ 	.word	0x00000058
        /*01d4*/ 	.short	0x0100
        /*01d6*/ 	.byte	0x07
	.zero		1


	//   ....[13]....
        /*01d8*/ 	.word	0x000007a0
        /*01dc*/ 	.word	0x000000ff
        /*01e0*/ 	.word	0x00000078
        /*01e4*/ 	.short	0x0100
        /*01e6*/ 	.byte	0x07
	.zero		1


	//   ....[14]....
        /*01e8*/ 	.word	0x000007b0
        /*01ec*/ 	.word	0x000000ff
        /*01f0*/ 	.word	0x00000060
        /*01f4*/ 	.short	0x0100
        /*01f6*/ 	.byte	0x07
	.zero		1


	//   ....[15]....
        /*01f8*/ 	.word	0x000007c0
        /*01fc*/ 	.word	0x000000ff
        /*0200*/ 	.word	0x00000080
        /*0204*/ 	.short	0x0100
        /*0206*/ 	.byte	0x07
	.zero		1


	//   ....[16]....
        /*0208*/ 	.word	0x000007d0
        /*020c*/ 	.word	0x000000ff
        /*0210*/ 	.word	0x00000068
        /*0214*/ 	.short	0x0100
        /*0216*/ 	.byte	0x07
	.zero		1


	//   ....[17]....
        /*0218*/ 	.word	0x000007e0
        /*021c*/ 	.word	0x000000ff
        /*0220*/ 	.word	0x00000088
        /*0224*/ 	.short	0x0100
        /*0226*/ 	.byte	0x07
	.zero		1


	//   ....[18]....
        /*0228*/ 	.word	0x000008d0
        /*022c*/ 	.word	0x000000ff
        /*0230*/ 	.word	0x00000090
        /*0234*/ 	.short	0x0100
        /*0236*/ 	.byte	0x05
	.zero		1


	//   ....[19]....
        /*0238*/ 	.word	0x000008e0
        /*023c*/ 	.word	0x000000ff
        /*0240*/ 	.word	0x00000098
        /*0244*/ 	.short	0x0100
        /*0246*/ 	.byte	0x05
	.zero		1


	//   ....[20]....
        /*0248*/ 	.word	0x00000a20
        /*024c*/ 	.word	0x000000ff
        /*0250*/ 	.word	0x000000a0
        /*0254*/ 	.short	0x0100
        /*0256*/ 	.byte	0x05
	.zero		1


	//   ....[21]....
        /*0258*/ 	.word	0x00000a30
        /*025c*/ 	.word	0x000000ff
        /*0260*/ 	.word	0x000000b0
        /*0264*/ 	.short	0x0100
        /*0266*/ 	.byte	0x05
	.zero		1


	//   ....[22]....
        /*0268*/ 	.word	0x00000a40
        /*026c*/ 	.word	0x000000ff
        /*0270*/ 	.word	0x000000a8
        /*0274*/ 	.short	0x0100
        /*0276*/ 	.byte	0x05
	.zero		1


	//   ....[23]....
        /*0278*/ 	.word	0x00000a50
        /*027c*/ 	.word	0x000000ff
        /*0280*/ 	.word	0x000000b8
        /*0284*/ 	.short	0x0100
        /*0286*/ 	.byte	0x05
	.zero		1


	//   ....[24]....
        /*0288*/ 	.word	0x00000b80
        /*028c*/ 	.word	0x000000ff
        /*0290*/ 	.word	0x000000c0
        /*0294*/ 	.short	0x0100
        /*0296*/ 	.byte	0x07
	.zero		1


	//   ....[25]....
        /*0298*/ 	.word	0x00000b90
        /*029c*/ 	.word	0x000000ff
        /*02a0*/ 	.word	0x000000e0
        /*02a4*/ 	.short	0x0100
        /*02a6*/ 	.byte	0x07
	.zero		1


	//   ....[26]....
        /*02a8*/ 	.word	0x00000ba0
        /*02ac*/ 	.word	0x000000ff
        /*02b0*/ 	.word	0x000000c8
        /*02b4*/ 	.short	0x0100
        /*02b6*/ 	.byte	0x07
	.zero		1


	//   ....[27]....
        /*02b8*/ 	.word	0x00000bb0
        /*02bc*/ 	.word	0x000000ff
        /*02c0*/ 	.word	0x000000e8
        /*02c4*/ 	.short	0x0100
        /*02c6*/ 	.byte	0x07
	.zero		1


	//   ....[28]....
        /*02c8*/ 	.word	0x00000bc0
        /*02cc*/ 	.word	0x000000ff
        /*02d0*/ 	.word	0x000000d0
        /*02d4*/ 	.short	0x0100
        /*02d6*/ 	.byte	0x07
	.zero		1


	//   ....[29]....
        /*02d8*/ 	.word	0x00000bd0
        /*02dc*/ 	.word	0x000000ff
        /*02e0*/ 	.word	0x000000f0
        /*02e4*/ 	.short	0x0100
        /*02e6*/ 	.byte	0x07
	.zero		1


	//   ....[30]....
        /*02e8*/ 	.word	0x00000be0
        /*02ec*/ 	.word	0x000000ff
        /*02f0*/ 	.word	0x000000d8
        /*02f4*/ 	.short	0x0100
        /*02f6*/ 	.byte	0x07
	.zero		1


	//   ....[31]....
        /*02f8*/ 	.word	0x00000bf0
        /*02fc*/ 	.word	0x000000ff
        /*0300*/ 	.word	0x000000f8
        /*0304*/ 	.short	0x0100
        /*0306*/ 	.byte	0x07
	.zero		1


	//   ....[32]....
        /*0308*/ 	.word	0x00000ce0
        /*030c*/ 	.word	0x000000ff
        /*0310*/ 	.word	0x00000100
        /*0314*/ 	.short	0x0100
        /*0316*/ 	.byte	0x05
	.zero		1


	//   ....[33]....
        /*0318*/ 	.word	0x00000cf0
        /*031c*/ 	.word	0x000000ff
        /*0320*/ 	.word	0x00000110
        /*0324*/ 	.short	0x0100
        /*0326*/ 	.byte	0x05
	.zero		1


	//   ....[34]....
        /*0328*/ 	.word	0x00000d00
        /*032c*/ 	.word	0x000000ff
        /*0330*/ 	.word	0x00000108
        /*0334*/ 	.short	0x0100
        /*0336*/ 	.byte	0x05
	.zero		1


	//   ....[35]....
        /*0338*/ 	.word	0x00000d10
        /*033c*/ 	.word	0x000000ff
        /*0340*/ 	.word	0x00000118
        /*0344*/ 	.short	0x0100
        /*0346*/ 	.byte	0x05
	.zero		1


	//   ....[36]....
        /*0348*/ 	.word	0x000015e0
        /*034c*/ 	.word	0x00000002
        /*0350*/ 	.word	0x00000110
        /*0354*/ 	.short	0x010a
        /*0356*/ 	.byte	0xff
	.zero		1


	//   ....[37]....
        /*0358*/ 	.word	0x00001610
        /*035c*/ 	.word	0x00000002
        /*0360*/ 	.word	0x00000100
        /*0364*/ 	.short	0x0101
        /*0366*/ 	.byte	0xff
	.zero		1


	//   ....[38]....
        /*0368*/ 	.word	0x000016e0
        /*036c*/ 	.word	0x000000ff
        /*0370*/ 	.word	0x00000028
        /*0374*/ 	.short	0x010a
        /*0376*/ 	.byte	0x08
	.zero		1


	//   ....[39]....
        /*0378*/ 	.word	0x00001780
        /*037c*/ 	.word	0x000000ff
        /*0380*/ 	.word	0x00000028
        /*0384*/ 	.short	0x010a
        /*0386*/ 	.byte	0x21
	.zero		1


	//   ....[40]....
        /*0388*/ 	.word	0x000018d0
        /*038c*/ 	.word	0x000000ff
        /*0390*/ 	.word	0x00000028
        /*0394*/ 	.short	0x010a
        /*0396*/ 	.byte	0x08
	.zero		1


	//   ....[41]....
        /*0398*/ 	.word	0x000019e0
        /*039c*/ 	.word	0x000000ff
        /*03a0*/ 	.word	0x00000098
        /*03a4*/ 	.short	0x0101
        /*03a6*/ 	.byte	0x04
	.zero		1


	//   ....[42]....
        /*03a8*/ 	.word	0x00001a00
        /*03ac*/ 	.word	0x000000ff
        /*03b0*/ 	.word	0x00000028
        /*03b4*/ 	.short	0x010a
        /*03b6*/ 	.byte	0x08
	.zero		1


	//   ....[43]....
        /*03b8*/ 	.word	0x00001a80
        /*03bc*/ 	.word	0x000000ff
        /*03c0*/ 	.word	0x00000028
        /*03c4*/ 	.short	0x010a
        /*03c6*/ 	.byte	0x11
	.zero		1


	//   ....[44]....
        /*03c8*/ 	.word	0x00001bd0
        /*03cc*/ 	.word	0x000000ff
        /*03d0*/ 	.word	0x00000028
        /*03d4*/ 	.short	0x010a
        /*03d6*/ 	.byte	0x08
	.zero		1


	//   ....[45]....
        /*03d8*/ 	.word	0x00001d10
        /*03dc*/ 	.word	0x00000002
        /*03e0*/ 	.word	0x000000a0
        /*03e4*/ 	.short	0x010a
        /*03e6*/ 	.byte	0xff
	.zero		1


	//   ....[46]....
        /*03e8*/ 	.word	0x00001dd0
        /*03ec*/ 	.word	0x00000002
        /*03f0*/ 	.word	0x00000000
        /*03f4*/ 	.short	0x0101
        /*03f6*/ 	.byte	0xff
	.zero		1


	//   ....[47]....
        /*03f8*/ 	.word	0x00002330
        /*03fc*/ 	.word	0x000000ff
        /*0400*/ 	.word	0x00000000
        /*0404*/ 	.short	0x010a
        /*0406*/ 	.byte	0x05
	.zero		1


	//   ....[48]....
        /*0408*/ 	.word	0x000023c0
        /*040c*/ 	.word	0x000000ff
        /*0410*/ 	.word	0x00000000
        /*0414*/ 	.short	0x010a
        /*0416*/ 	.byte	0x05
	.zero		1


	//   ....[49]....
        /*0418*/ 	.word	0x00002450
        /*041c*/ 	.word	0x000000ff
        /*0420*/ 	.word	0x00000000
        /*0424*/ 	.short	0x010a
        /*0426*/ 	.byte	0x05
	.zero		1


	//   ....[50]....
        /*0428*/ 	.word	0x000024e0
        /*042c*/ 	.word	0x000000ff
        /*0430*/ 	.word	0x00000000
        /*0434*/ 	.short	0x010a
        /*0436*/ 	.byte	0x05
	.zero		1


	//   ....[51]....
        /*0438*/ 	.word	0x00002580
        /*043c*/ 	.word	0x00000000
        /*0440*/ 	.word	0x00000000
        /*0444*/ 	.short	0x010a
        /*0446*/ 	.byte	0xff
	.zero		1


	//   ....[52]....
        /*0448*/ 	.word	0x000026a0
        /*044c*/ 	.word	0x00000000
        /*0450*/ 	.word	0x00000100
        /*0454*/ 	.short	0x010a
        /*0456*/ 	.byte	0xff
	.zero		1


	//   ....[53]....
        /*0458*/ 	.word	0x00002710
        /*045c*/ 	.word	0x00000000
        /*0460*/ 	.word	0x00000000
        /*0464*/ 	.short	0x0101
        /*0466*/ 	.byte	0xff
	.zero		1


	//   ....[54]....
        /*0468*/ 	.word	0x00002730
        /*046c*/ 	.word	0x000000ff
        /*0470*/ 	.word	0x000000b0
        /*0474*/ 	.short	0x010a
        /*0476*/ 	.byte	0x05
	.zero		1


	//   ....[55]....
        /*0478*/ 	.word	0x00002850
        /*047c*/ 	.word	0x00000000
        /*0480*/ 	.word	0x000000a0
        /*0484*/ 	.short	0x010a
        /*0486*/ 	.byte	0xff
	.zero		1


	//   ....[56]....
        /*0488*/ 	.word	0x00002950
        /*048c*/ 	.word	0x00000000
        /*0490*/ 	.word	0x00000000
        /*0494*/ 	.short	0x0101
        /*0496*/ 	.byte	0xff
	.zero		1


	//   ....[57]....
        /*0498*/ 	.word	0x000029e0
        /*049c*/ 	.word	0x000000ff
        /*04a0*/ 	.word	0x000000b0
        /*04a4*/ 	.short	0x0106
        /*04a6*/ 	.byte	0x05
	.zero		1


	//   ....[58]....
        /*04a8*/ 	.word	0x00002a00
        /*04ac*/ 	.word	0x000000ff
        /*04b0*/ 	.word	0x000000b0
        /*04b4*/ 	.short	0x010a
        /*04b6*/ 	.byte	0x05
	.zero		1


	//   ....[59]....
        /*04b8*/ 	.word	0x00002a90
        /*04bc*/ 	.word	0x000000ff
        /*04c0*/ 	.word	0x000000b0
        /*04c4*/ 	.short	0x0106
        /*04c6*/ 	.byte	0x04
	.zero		1


	//   ....[60]....
        /*04c8*/ 	.word	0x00002ad0
        /*04cc*/ 	.word	0x00000000
        /*04d0*/ 	.word	0x000000b0
        /*04d4*/ 	.short	0x010a
        /*04d6*/ 	.byte	0xff
	.zero		1


	//   ....[61]....
        /*04d8*/ 	.word	0x00002fd0
        /*04dc*/ 	.word	0x00000000
        /*04e0*/ 	.word	0x000000a0
        /*04e4*/ 	.short	0x010a
        /*04e6*/ 	.byte	0xff
	.zero		1


	//   ....[62]....
        /*04e8*/ 	.word	0x000030d0
        /*04ec*/ 	.word	0x00000003
        /*04f0*/ 	.word	0x00000000
        /*04f4*/ 	.short	0x0101
        /*04f6*/ 	.byte	0xff
	.zero		1


	//   ....[63]....
        /*04f8*/ 	.word	0x000030e0
        /*04fc*/ 	.word	0x000000ff
        /*0500*/ 	.word	0x00000000
        /*0504*/ 	.short	0x010a
        /*0506*/ 	.byte	0x04
	.zero		1


	//   ....[64]....
        /*0508*/ 	.word	0x00003160
        /*050c*/ 	.word	0x000000ff
        /*0510*/ 	.word	0x000000e0
        /*0514*/ 	.short	0x010a
        /*0516*/ 	.byte	0x08
	.zero		1


	//   ....[65]....
        /*0518*/ 	.word	0x00003240
        /*051c*/ 	.word	0x000000ff
        /*0520*/ 	.word	0x00000000
        /*0524*/ 	.short	0x010a
        /*0526*/ 	.byte	0x07
	.zero		1


	//   ....[66]....
        /*0528*/ 	.word	0x00003380
        /*052c*/ 	.word	0x000000ff
        /*0530*/ 	.word	0x00000000
        /*0534*/ 	.short	0x010a
        /*0536*/ 	.byte	0x04
	.zero		1


	//   ....[67]....
        /*0538*/ 	.word	0x00003570
        /*053c*/ 	.word	0x000000ff
        /*0540*/ 	.word	0x00000000
        /*0544*/ 	.short	0x010a
        /*0546*/ 	.byte	0x05
	.zero		1


	//   ....[68]....
        /*0548*/ 	.word	0x00003600
        /*054c*/ 	.word	0x000000ff
        /*0550*/ 	.word	0x00000000
        /*0554*/ 	.short	0x010a
        /*0556*/ 	.byte	0x05
	.zero		1


	//   ....[69]....
        /*0558*/ 	.word	0x00003690
        /*055c*/ 	.word	0x000000ff
        /*0560*/ 	.word	0x00000000
        /*0564*/ 	.short	0x010a
        /*0566*/ 	.byte	0x05
	.zero		1


	//   ....[70]....
        /*0568*/ 	.word	0x00003720
        /*056c*/ 	.word	0x000000ff
        /*0570*/ 	.word	0x00000000
        /*0574*/ 	.short	0x010a
        /*0576*/ 	.byte	0x07
	.zero		1


	//   ....[71]....
        /*0578*/ 	.word	0x00003ba0
        /*057c*/ 	.word	0x00000000
        /*0580*/ 	.word	0x000000a0
        /*0584*/ 	.short	0x010a
        /*0586*/ 	.byte	0xff
	.zero		1


	//   ....[72]....
        /*0588*/ 	.word	0x00003c60
        /*058c*/ 	.word	0x00000000
        /*0590*/ 	.word	0x00000000
        /*0594*/ 	.short	0x0101
        /*0596*/ 	.byte	0xff
	.zero		1


	//   ....[73]....
        /*0598*/ 	.word	0x00003f80
        /*059c*/ 	.word	0x000000ff
        /*05a0*/ 	.word	0x00000098
        /*05a4*/ 	.short	0x010a
        /*05a6*/ 	.byte	0x07
	.zero		1


	//   ....[74]....
        /*05a8*/ 	.word	0x00004170
        /*05ac*/ 	.word	0x000000ff
        /*05b0*/ 	.word	0x00000070
        /*05b4*/ 	.short	0x010a
        /*05b6*/ 	.byte	0x07
	.zero		1


	//   ....[75]....
        /*05b8*/ 	.word	0x000042e0
        /*05bc*/ 	.word	0x000000ff
        /*05c0*/ 	.word	0x00000050
        /*05c4*/ 	.short	0x010b
        /*05c6*/ 	.byte	0x07
	.zero		1


	//   ....[76]....
        /*05c8*/ 	.word	0x000042f0
        /*05cc*/ 	.word	0x000000ff
        /*05d0*/ 	.word	0x00000000
        /*05d4*/ 	.short	0x0101
        /*05d6*/ 	.byte	0x08
	.zero		1


	//   ....[77]....
        /*05d8*/ 	.word	0x00004300
        /*05dc*/ 	.word	0x000000ff
        /*05e0*/ 	.word	0x00000078
        /*05e4*/ 	.short	0x010a
        /*05e6*/ 	.byte	0x07
	.zero		1


	//   ....[78]....
        /*05e8*/ 	.word	0x00004450
        /*05ec*/ 	.word	0x000000ff
        /*05f0*/ 	.word	0x00000058
        /*05f4*/ 	.short	0x010b
        /*05f6*/ 	.byte	0x07
	.zero		1


	//   ....[79]....
        /*05f8*/ 	.word	0x00004460
        /*05fc*/ 	.word	0x000000ff
        /*0600*/ 	.word	0x00000000
        /*0604*/ 	.short	0x0101
        /*0606*/ 	.byte	0x08
	.zero		1


	//   ....[80]....
        /*0608*/ 	.word	0x00004470
        /*060c*/ 	.word	0x000000ff
        /*0610*/ 	.word	0x00000080
        /*0614*/ 	.short	0x010a
        /*0616*/ 	.byte	0x07
	.zero		1


	//   ....[81]....
        /*0618*/ 	.word	0x000045f0
        /*061c*/ 	.word	0x000000ff
        /*0620*/ 	.word	0x00000060
        /*0624*/ 	.short	0x010b
        /*0626*/ 	.byte	0x07
	.zero		1


	//   ....[82]....
        /*0628*/ 	.word	0x00004630
        /*062c*/ 	.word	0x000000ff
        /*0630*/ 	.word	0x00000000
        /*0634*/ 	.short	0x0101
        /*0636*/ 	.byte	0x08
	.zero		1


	//   ....[83]....
        /*0638*/ 	.word	0x00004670
        /*063c*/ 	.word	0x000000ff
        /*0640*/ 	.word	0x00000088
        /*0644*/ 	.short	0x010a
        /*0646*/ 	.byte	0x07
	.zero		1


	//   ....[84]....
        /*0648*/ 	.word	0x000048b0
        /*064c*/ 	.word	0x000000ff
        /*0650*/ 	.word	0x00000068
        /*0654*/ 	.short	0x010b
        /*0656*/ 	.byte	0x07
	.zero		1


	//   ....[85]....
        /*0658*/ 	.word	0x000048d0
        /*065c*/ 	.word	0x000000ff
        /*0660*/ 	.word	0x00000000
        /*0664*/ 	.short	0x0101
        /*0666*/ 	.byte	0x0d
	.zero		1


	//   ....[86]....
        /*0668*/ 	.word	0x00004900
        /*066c*/ 	.word	0x000000ff
        /*0670*/ 	.word	0x00000070
        /*0674*/ 	.short	0x010a
        /*0676*/ 	.byte	0x07
	.zero		1


	//   ....[87]....
        /*0678*/ 	.word	0x00004920
        /*067c*/ 	.word	0x000000ff
        /*0680*/ 	.word	0x00000078
        /*0684*/ 	.short	0x010a
        /*0686*/ 	.byte	0x07
	.zero		1


	//   ....[88]....
        /*0688*/ 	.word	0x00004940
        /*068c*/ 	.word	0x000000ff
        /*0690*/ 	.word	0x00000080
        /*0694*/ 	.short	0x010a
        /*0696*/ 	.byte	0x07
	.zero		1


	//   ....[89]....
        /*0698*/ 	.word	0x00004980
        /*069c*/ 	.word	0x00000000
        /*06a0*/ 	.word	0x00000088
        /*06a4*/ 	.short	0x010a
        /*06a6*/ 	.byte	0xff
	.zero		1


	//   ....[90]....
        /*06a8*/ 	.word	0x00004ce0
        /*06ac*/ 	.word	0x00000000
        /*06b0*/ 	.word	0x000000a0
        /*06b4*/ 	.short	0x010a
        /*06b6*/ 	.byte	0xff
	.zero		1


	//   ....[91]....
        /*06b8*/ 	.word	0x00004df0
        /*06bc*/ 	.word	0x00000000
        /*06c0*/ 	.word	0x00000000
        /*06c4*/ 	.short	0x0101
        /*06c6*/ 	.byte	0xff
	.zero		1


	//   ....[92]....
        /*06c8*/ 	.word	0x00005870
        /*06cc*/ 	.word	0x000000ff
        /*06d0*/ 	.word	0x00000050
        /*06d4*/ 	.short	0x010a
        /*06d6*/ 	.byte	0x30
	.zero		1


	//   ....[93]....
        /*06d8*/ 	.word	0x000058b0
        /*06dc*/ 	.word	0x00000040
        /*06e0*/ 	.word	0x000000c0
        /*06e4*/ 	.short	0x010a
        /*06e6*/ 	.byte	0xff
	.zero		1


	//   ....[94]....
        /*06e8*/ 	.word	0x00005a20
        /*06ec*/ 	.word	0x000000ff
        /*06f0*/ 	.word	0x00000050
        /*06f4*/ 	.short	0x010a
        /*06f6*/ 	.byte	0x30
	.zero		1


	//   ....[95]....
        /*06f8*/ 	.word	0x00005b20
        /*06fc*/ 	.word	0x00000040
        /*0700*/ 	.word	0x000000c0
        /*0704*/ 	.short	0x010a
        /*0706*/ 	.byte	0xff
	.zero		1


	//   ....[96]....
        /*0708*/ 	.word	0x00006620
        /*070c*/ 	.word	0x00000000
        /*0710*/ 	.word	0x00000000
        /*0714*/ 	.short	0x0101
        /*0716*/ 	.byte	0xff
	.zero		1


	//   ....[97]....
        /*0718*/ 	.word	0x00006630
        /*071c*/ 	.word	0x00000002
        /*0720*/ 	.word	0x00000050
        /*0724*/ 	.short	0x010a
        /*0726*/ 	.byte	0xff
	.zero		1


	//   ....[98]....
        /*0728*/ 	.word	0x00006700
        /*072c*/ 	.word	0x00000002
        /*0730*/ 	.word	0x00000050
        /*0734*/ 	.short	0x010a
        /*0736*/ 	.byte	0xff
	.zero		1


	//   ....[99]....
        /*0738*/ 	.word	0x00007280
        /*073c*/ 	.word	0x0000004a
        /*0740*/ 	.word	0x00000000
        /*0744*/ 	.short	0x0101
        /*0746*/ 	.byte	0xff
	.zero		1


	//   ....[100]....
        /*0748*/ 	.word	0x000072a0
        /*074c*/ 	.word	0x00000000
        /*0750*/ 	.word	0x00000050
        /*0754*/ 	.short	0x010a
        /*0756*/ 	.byte	0xff
	.zero		1


	//   ....[101]....
        /*0758*/ 	.word	0x00007360
        /*075c*/ 	.word	0x00000000
        /*0760*/ 	.word	0x00000050
        /*0764*/ 	.short	0x010a
        /*0766*/ 	.byte	0xff
	.zero		1


	//   ....[102]....
        /*0768*/ 	.word	0x00007ee0
        /*076c*/ 	.word	0x0000004a
        /*0770*/ 	.word	0x00000000
        /*0774*/ 	.short	0x0101
        /*0776*/ 	.byte	0xff
	.zero		1


	//   ....[103]....
        /*0778*/ 	.word	0x00007f00
        /*077c*/ 	.word	0x00000002
        /*0780*/ 	.word	0x00000050
        /*0784*/ 	.short	0x010a
        /*0786*/ 	.byte	0xff
	.zero		1


	//   ....[104]....
        /*0788*/ 	.word	0x00007fc0
        /*078c*/ 	.word	0x00000002
        /*0790*/ 	.word	0x00000050
        /*0794*/ 	.short	0x010a
        /*0796*/ 	.byte	0xff
	.zero		1


	//   ....[105]....
        /*0798*/ 	.word	0x00008320
        /*079c*/ 	.word	0x000000ff
        /*07a0*/ 	.word	0x00000000
        /*07a4*/ 	.short	0x0101
        /*07a6*/ 	.byte	0x05
	.zero		1


	//   ....[106]....
        /*07a8*/ 	.word	0x00008ba0
        /*07ac*/ 	.word	0x00000000
        /*07b0*/ 	.word	0x00000000
        /*07b4*/ 	.short	0x0101
        /*07b6*/ 	.byte	0xff
	.zero		1


	//   ....[107]....
        /*07b8*/ 	.word	0x00008e10
        /*07bc*/ 	.word	0x000000ff
        /*07c0*/ 	.word	0x00000000
        /*07c4*/ 	.short	0x0101
        /*07c6*/ 	.byte	0x04
	.zero		1


	//   ....[108]....
        /*07c8*/ 	.word	0x00008e30
        /*07cc*/ 	.word	0x00000002
        /*07d0*/ 	.word	0x00000110
        /*07d4*/ 	.short	0x010a
        /*07d6*/ 	.byte	0xff
	.zero		1


	//   ....[109]....
        /*07d8*/ 	.word	0x00008e90
        /*07dc*/ 	.word	0x00000002
        /*07e0*/ 	.word	0x00000028
        /*07e4*/ 	.short	0x010a
        /*07e6*/ 	.byte	0xff
	.zero		1


	//   ....[110]....
        /*07e8*/ 	.word	0x00008ef0
        /*07ec*/ 	.word	0x00000002
        /*07f0*/ 	.word	0x00000028
        /*07f4*/ 	.short	0x010a
        /*07f6*/ 	.byte	0xff
	.zero		1


	//   ....[111]....
        /*07f8*/ 	.word	0x00008f40
        /*07fc*/ 	.word	0x00000002
        /*0800*/ 	.word	0x000000a0
        /*0804*/ 	.short	0x010a
        /*0806*/ 	.byte	0xff
	.zero		1


	//   ....[112]....
        /*0808*/ 	.word	0x00008fa0
        /*080c*/ 	.word	0x00000000
        /*0810*/ 	.word	0x00000000
        /*0814*/ 	.short	0x010a
        /*0816*/ 	.byte	0xff
	.zero		1


	//   ....[113]....
        /*0818*/ 	.word	0x00009000
        /*081c*/ 	.word	0x00000000
        /*0820*/ 	.word	0x00000000
        /*0824*/ 	.short	0x010a
        /*0826*/ 	.byte	0xff
	.zero		1


	//   ....[114]....
        /*0828*/ 	.word	0x00009060
        /*082c*/ 	.word	0x00000000
        /*0830*/ 	.word	0x00000000
        /*0834*/ 	.short	0x010a
        /*0836*/ 	.byte	0xff
	.zero		1


	//   ....[115]....
        /*0838*/ 	.word	0x000090c0
        /*083c*/ 	.word	0x00000000
        /*0840*/ 	.word	0x00000000
        /*0844*/ 	.short	0x010a
        /*0846*/ 	.byte	0xff
	.zero		1


	//   ....[116]....
        /*0848*/ 	.word	0x00009110
        /*084c*/ 	.word	0x00000000
        /*0850*/ 	.word	0x00000100
        /*0854*/ 	.short	0x010a
        /*0856*/ 	.byte	0xff
	.zero		1


	//   ....[117]....
        /*0858*/ 	.word	0x00009170
        /*085c*/ 	.word	0x00000000
        /*0860*/ 	.word	0x000000b0
        /*0864*/ 	.short	0x010a
        /*0866*/ 	.byte	0xff
	.zero		1


	//   ....[118]....
        /*0868*/ 	.word	0x000091c0
        /*086c*/ 	.word	0x00000000
        /*0870*/ 	.word	0x000000a0
        /*0874*/ 	.short	0x010a
        /*0876*/ 	.byte	0xff
	.zero		1


	//   ....[119]....
        /*0878*/ 	.word	0x00009220
        /*087c*/ 	.word	0x00000000
        /*0880*/ 	.word	0x000000b0
        /*0884*/ 	.short	0x010a
        /*0886*/ 	.byte	0xff
	.zero		1


	//   ....[120]....
        /*0888*/ 	.word	0x00009270
        /*088c*/ 	.word	0x00000000
        /*0890*/ 	.word	0x000000a0
        /*0894*/ 	.short	0x010a
        /*0896*/ 	.byte	0xff
	.zero		1


	//   ....[121]....
        /*0898*/ 	.word	0x000092d0
        /*089c*/ 	.word	0x00000002
        /*08a0*/ 	.word	0x000000e0
        /*08a4*/ 	.short	0x010a
        /*08a6*/ 	.byte	0xff
	.zero		1


	//   ....[122]....
        /*08a8*/ 	.word	0x00009330
        /*08ac*/ 	.word	0x00000000
        /*08b0*/ 	.word	0x00000000
        /*08b4*/ 	.short	0x010a
        /*08b6*/ 	.byte	0xff
	.zero		1


	//   ....[123]....
        /*08b8*/ 	.word	0x00009390
        /*08bc*/ 	.word	0x00000000
        /*08c0*/ 	.word	0x00000000
        /*08c4*/ 	.short	0x010a
        /*08c6*/ 	.byte	0xff
	.zero		1


	//   ....[124]....
        /*08c8*/ 	.word	0x000093f0
        /*08cc*/ 	.word	0x00000000
        /*08d0*/ 	.word	0x00000000
        /*08d4*/ 	.short	0x010a
        /*08d6*/ 	.byte	0xff
	.zero		1


	//   ....[125]....
        /*08d8*/ 	.word	0x00009450
        /*08dc*/ 	.word	0x00000000
        /*08e0*/ 	.word	0x00000000
        /*08e4*/ 	.short	0x010a
        /*08e6*/ 	.byte	0xff
	.zero		1


	//   ....[126]....
        /*08e8*/ 	.word	0x000094b0
        /*08ec*/ 	.word	0x00000000
        /*08f0*/ 	.word	0x00000000
        /*08f4*/ 	.short	0x010a
        /*08f6*/ 	.byte	0xff
	.zero		1


	//   ....[127]....
        /*08f8*/ 	.word	0x00009500
        /*08fc*/ 	.word	0x00000000
        /*0900*/ 	.word	0x000000a0
        /*0904*/ 	.short	0x010a
        /*0906*/ 	.byte	0xff
	.zero		1


	//   ....[128]....
        /*0908*/ 	.word	0x00009560
        /*090c*/ 	.word	0x00000000
        /*0910*/ 	.word	0x00000098
        /*0914*/ 	.short	0x010a
        /*0916*/ 	.byte	0xff
	.zero		1


	//   ....[129]....
        /*0918*/ 	.word	0x000095c0
        /*091c*/ 	.word	0x00000000
        /*0920*/ 	.word	0x00000070
        /*0924*/ 	.short	0x010a
        /*0926*/ 	.byte	0xff
	.zero		1


	//   ....[130]....
        /*0928*/ 	.word	0x00009620
        /*092c*/ 	.word	0x00000000
        /*0930*/ 	.word	0x00000078
        /*0934*/ 	.short	0x010a
        /*0936*/ 	.byte	0xff
	.zero		1


	//   ....[131]....
        /*0938*/ 	.word	0x00009680
        /*093c*/ 	.word	0x00000000
        /*0940*/ 	.word	0x00000080
        /*0944*/ 	.short	0x010a
        /*0946*/ 	.byte	0xff
	.zero		1


	//   ....[132]....
        /*0948*/ 	.word	0x000096e0
        /*094c*/ 	.word	0x00000000
        /*0950*/ 	.word	0x00000088
        /*0954*/ 	.short	0x010a
        /*0956*/ 	.byte	0xff
	.zero		1


	//   ....[133]....
        /*0958*/ 	.word	0x00009740
        /*095c*/ 	.word	0x00000000
        /*0960*/ 	.word	0x00000070
        /*0964*/ 	.short	0x010a
        /*0966*/ 	.byte	0xff
	.zero		1


	//   ....[134]....
        /*0968*/ 	.word	0x000097a0
        /*096c*/ 	.word	0x00000000
        /*0970*/ 	.word	0x00000078
        /*0974*/ 	.short	0x010a
        /*0976*/ 	.byte	0xff
	.zero		1


	//   ....[135]....
        /*0978*/ 	.word	0x00009800
        /*097c*/ 	.word	0x00000000
        /*0980*/ 	.word	0x00000080
        /*0984*/ 	.short	0x010a
        /*0986*/ 	.byte	0xff
	.zero		1


	//   ....[136]....
        /*0988*/ 	.word	0x00009850
        /*098c*/ 	.word	0x00000000
        /*0990*/ 	.word	0x000000a0
        /*0994*/ 	.short	0x010a
        /*0996*/ 	.byte	0xff
	.zero		1


	//   ....[137]....
        /*0998*/ 	.word	0x000098b0
        /*099c*/ 	.word	0x00000000
        /*09a0*/ 	.word	0x00000050
        /*09a4*/ 	.short	0x010a
        /*09a6*/ 	.byte	0xff
	.zero		1


	//   ....[138]....
        /*09a8*/ 	.word	0x00009900
        /*09ac*/ 	.word	0x00000040
        /*09b0*/ 	.word	0x000000c0
        /*09b4*/ 	.short	0x010a
        /*09b6*/ 	.byte	0xff
	.zero		1


	//   ....[139]....
        /*09b8*/ 	.word	0x00009950
        /*09bc*/ 	.word	0x00000002
        /*09c0*/ 	.word	0x00000050
        /*09c4*/ 	.short	0x010a
        /*09c6*/ 	.byte	0xff
	.zero		1


	//   ....[140]....
        /*09c8*/ 	.word	0x000099a0
        /*09cc*/ 	.word	0x00000000
        /*09d0*/ 	.word	0x00000050
        /*09d4*/ 	.short	0x010a
        /*09d6*/ 	.byte	0xff
	.zero		1


	//   ....[141]....
        /*09d8*/ 	.word	0x000099f0
        /*09dc*/ 	.word	0x00000002
        /*09e0*/ 	.word	0x00000050
        /*09e4*/ 	.short	0x010a
        /*09e6*/ 	.byte	0xff
	.zero		1


	//----- nvinfo : EIATTR_NUM_MBARRIERS
	.align		4
.L_47:
        /*09e8*/ 	.byte	0x03, 0x38
        /*09ea*/ 	.short	0x0024


	//----- nvinfo : EIATTR_EXIT_INSTR_OFFSETS
	.align		4
        /*09ec*/ 	.byte	0x04, 0x1c
        /*09ee*/ 	.short	(.L_49 - .L_48)


	//   ....[0]....
.L_48:
        /*09f0*/ 	.word	0x000025b0


	//   ....[1]....
        /*09f4*/ 	.word	0x00002aa0


	//   ....[2]....
        /*09f8*/ 	.word	0x00002b00


	//   ....[3]....
        /*09fc*/ 	.word	0x00003980


	//   ....[4]....
        /*0a00*/ 	.word	0x000049b0


	//   ....[5]....
        /*0a04*/ 	.word	0x000049f0


	//   ....[6]....
        /*0a08*/ 	.word	0x00008d00


	//   ....[7]....
        /*0a0c*/ 	.word	0x00008d80


	//   ....[8]....
        /*0a10*/ 	.word	0x00008db0


	//   ....[9]....
        /*0a14*/ 	.word	0x00008e20


	//----- nvinfo : EIATTR_MAX_THREADS
	.align		4
.L_49:
        /*0a18*/ 	.byte	0x04, 0x05
        /*0a1a*/ 	.short	(.L_51 - .L_50)
.L_50:
        /*0a1c*/ 	.word	0x00000100
        /*0a20*/ 	.word	0x00000001
        /*0a24*/ 	.word	0x00000001


	//----- nvinfo : EIATTR_CRS_STACK_SIZE
	.align		4
.L_51:
        /*0a28*/ 	.byte	0x04, 0x1e
        /*0a2a*/ 	.short	(.L_53 - .L_52)
.L_52:
        /*0a2c*/ 	.word	0x00000000


	//----- nvinfo : EIATTR_CBANK_PARAM_SIZE
	.align		4
.L_53:
        /*0a30*/ 	.byte	0x03, 0x19
        /*0a32*/ 	.short	0x0800


	//----- nvinfo : EIATTR_PARAM_CBANK
	.align		4
        /*0a34*/ 	.byte	0x04, 0x0a
        /*0a36*/ 	.short	(.L_55 - .L_54)
	.align		4
.L_54:
        /*0a38*/ 	.word	index@(.nv.constant0._ZN7cutlass13device_kernelINS_4gemm6kernel13GemmUniversalIN4cute5tupleIJiiiiEEENS1_10collective13CollectiveMmaINS1_35MainloopSm100TmaUmmaWarpSpecializedILi5ELi2ELi4ENS5_IJNS4_1CILi1EEESB_SB_EEEEENS5_IJNSA_ILi64EEENSA_ILi256EEENSA_ILi32EEEEEENS_6half_tENS5_IJlSB_lEEESI_SJ_NS4_8TiledMMAINS4_8MMA_AtomIJNS4_20SM100_MMA_F16BF16_SSISI_SI_fLi64ELi256ELNS4_4UMMA5MajorE0ELSO_0ELNSN_7ScaleInE0ELSP_0EEEEEENS4_6LayoutISC_NS5_IJNSA_ILi0EEEST_ST_EEEEENS5_IJNS4_10UnderscoreESW_SW_EEEEENS4_13SM90_TMA_LOADENS4_14ComposedLayoutINS4_7SwizzleILi2ELi4ELi3EEENS4_18smem_ptr_flag_bitsILi16EEENSS_INS5_IJNSA_ILi8EEESG_EEENS5_IJSG_SB_EEEEEEEvNS4_8identityESZ_S19_vS1A_EENS_8epilogue10collective18CollectiveEpilogueINS1C_23Sm100TmaWarpSpecializedILi4ELi2ELi32ELb1ELb0EEEJSH_NS5_IJNSS_ISE_SB_EES1H_EEESI_SJ_SI_SJ_NS1C_6fusion15FusionCallbacksIS1G_NS1J_17LinearCombinationISI_fSI_fLNS_15FloatRoundStyleE2EEESH_S1I_JEEENS4_5SM1004TMEM4LOAD26SM100_TMEM_LOAD_16dp256b8xESZ_NS10_INS11_ILi3ELi4ELi3EEES14_NSS_INS5_IJS15_SE_EEENS5_IJSE_SB_EEEEEEENS4_17SM75_U32x4_LDSM_NENS4_14SM90_TMA_STOREES1X_NS4_17SM90_U32x4_STSM_NENS4_39AutoVectorizingCopyWithAssumedAlignmentILi128EEEEEEvvEEEEvNT_6ParamsE)
        /*0a3c*/ 	.short	0x0380
        /*0a3e*/ 	.short	0x0800


	//----- nvinfo : EIATTR_SW_WAR
	.align		4
.L_55:
        /*0a40*/ 	.byte	0x04, 0x36
        /*0a42*/ 	.short	(.L_57 - .L_56)
.L_56:
        /*0a44*/ 	.word	0x00000008
.L_57:


//--------------------- .nv.callgraph             --------------------------
	.section	.nv.callgraph,"",@"SHT_CUDA_CALLGRAPH"
	.align	4
	.sectionentsize	8
	.align		4
        /*0000*/ 	.word	0x00000000
	.align		4
        /*0004*/ 	.word	0xffffffff
	.align		4
        /*0008*/ 	.word	index@(_ZN7cutlass13device_kernelINS_4gemm6kernel13GemmUniversalIN4cute5tupleIJiiiiEEENS1_10collective13CollectiveMmaINS1_35MainloopSm100TmaUmmaWarpSpecializedILi5ELi2ELi4ENS5_IJNS4_1CILi1EEESB_SB_EEEEENS5_IJNSA_ILi64EEENSA_ILi256EEENSA_ILi32EEEEEENS_6half_tENS5_IJlSB_lEEESI_SJ_NS4_8TiledMMAINS4_8MMA_AtomIJNS4_20SM100_MMA_F16BF16_SSISI_SI_fLi64ELi256ELNS4_4UMMA5MajorE0ELSO_0ELNSN_7ScaleInE0ELSP_0EEEEEENS4_6LayoutISC_NS5_IJNSA_ILi0EEEST_ST_EEEEENS5_IJNS4_10UnderscoreESW_SW_EEEEENS4_13SM90_TMA_LOADENS4_14ComposedLayoutINS4_7SwizzleILi2ELi4ELi3EEENS4_18smem_ptr_flag_bitsILi16EEENSS_INS5_IJNSA_ILi8EEESG_EEENS5_IJSG_SB_EEEEEEEvNS4_8identityESZ_S19_vS1A_EENS_8epilogue10collective18CollectiveEpilogueINS1C_23Sm100TmaWarpSpecializedILi4ELi2ELi32ELb1ELb0EEEJSH_NS5_IJNSS_ISE_SB_EES1H_EEESI_SJ_SI_SJ_NS1C_6fusion15FusionCallbacksIS1G_NS1J_17LinearCombinationISI_fSI_fLNS_15FloatRoundStyleE2EEESH_S1I_JEEENS4_5SM1004TMEM4LOAD26SM100_TMEM_LOAD_16dp256b8xESZ_NS10_INS11_ILi3ELi4ELi3EEES14_NSS_INS5_IJS15_SE_EEENS5_IJSE_SB_EEEEEEENS4_17SM75_U32x4_LDSM_NENS4_14SM90_TMA_STOREES1X_NS4_17SM90_U32x4_STSM_NENS4_39AutoVectorizingCopyWithAssumedAlignmentILi128EEEEEEvvEEEEvNT_6ParamsE)
	.align		4
        /*000c*/ 	.word	index@(__assertfail)
	.align		4
        /*0010*/ 	.word	0x00000000
	.align		4
        /*0014*/ 	.word	0xfffffffe
	.align		4
        /*0018*/ 	.word	0x00000000
	.align		4
        /*001c*/ 	.word	0xfffffffd
	.align		4
        /*0020*/ 	.word	0x00000000
	.align		4
        /*0024*/ 	.word	0xfffffffc


//--------------------- .nv.constant4             --------------------------
	.section	.nv.constant4,"a",@progbits
	.align	8
	.align		8
.nv.constant4:
        /*0000*/ 	.dword	__assertfail
	.align		8
        /*0008*/ 	.dword	__unnamed_1
	.align		8
        /*0010*/ 	.dword	__unnamed_2
	.align		8
        /*0018*/ 	.dword	_ZN40_INTERNAL_462666e0_4_k_cu_128c0737_176534cuda3std3__45__cpo5beginE
	.align		8
        /*0020*/ 	.dword	_ZN40_INTERNAL_462666e0_4_k_cu_128c0737_176534cuda3std3__45__cpo3endE
	.align		8
        /*0028*/ 	.dword	_ZN40_INTERNAL_462666e0_4_k_cu_128c0737_176534cuda3std3__45__cpo6cbeginE
	.align		8
        /*0030*/ 	.dword	_ZN40_INTERNAL_462666e0_4_k_cu_128c0737_176534cuda3std3__45__cpo4cendE
	.align		8
        /*0038*/ 	.dword	_ZN40_INTERNAL_462666e0_4_k_cu_128c0737_176534cuda3std3__442_GLOBAL__N__462666e0_4_k_cu_128c0737_176536ignoreE
	.align		8
        /*0040*/ 	.dword	_ZN40_INTERNAL_462666e0_4_k_cu_128c0737_176534cuda3std3__419piecewise_constructE
	.align		8
        /*0048*/ 	.dword	_ZN40_INTERNAL_462666e0_4_k_cu_128c0737_176534cuda3std3__48in_placeE
	.align		8
        /*0050*/ 	.dword	_ZN40_INTERNAL_462666e0_4_k_cu_128c0737_176534cuda3std6ranges3__45__cpo4swapE
	.align		8
        /*0058*/ 	.dword	_ZN40_INTERNAL_462666e0_4_k_cu_128c0737_176534cuda3std6ranges3__45__cpo9iter_moveE
	.align		8
        /*0060*/ 	.dword	_ZN40_INTERNAL_462666e0_4_k_cu_128c0737_176534cute7productE
	.align		8
        /*0068*/ 	.dword	_ZN40_INTERNAL_462666e0_4_k_cu_128c0737_176534cute1_E
	.align		8
        /*0070*/ 	.dword	$str$25
	.align		8
        /*0078*/ 	.dword	$str$26
	.align		8
        /*0080*/ 	.dword	$str$27
	.align		8
        /*0088*/ 	.dword	$str$28


//--------------------- .text._ZN7cutlass13device_kernelINS_4gemm6kernel13GemmUniversalIN4cute5tupleIJiiiiEEENS1_10collective13CollectiveMmaINS1_35MainloopSm100TmaUmmaWarpSpecializedILi5ELi2ELi4ENS5_IJNS4_1CILi1EEESB_SB_EEEEENS5_IJNSA_ILi64EEENSA_ILi256EEENSA_ILi32EEEEEENS_6half_tENS5_IJlSB_lEEESI_SJ_NS4_8TiledMMAINS4_8MMA_AtomIJNS4_20SM100_MMA_F16BF16_SSISI_SI_fLi64ELi256ELNS4_4UMMA5MajorE0ELSO_0ELNSN_7ScaleInE0ELSP_0EEEEEENS4_6LayoutISC_NS5_IJNSA_ILi0EEEST_ST_EEEEENS5_IJNS4_10UnderscoreESW_SW_EEEEENS4_13SM90_TMA_LOADENS4_14ComposedLayoutINS4_7SwizzleILi2ELi4ELi3EEENS4_18smem_ptr_flag_bitsILi16EEENSS_INS5_IJNSA_ILi8EEESG_EEENS5_IJSG_SB_EEEEEEEvNS4_8identityESZ_S19_vS1A_EENS_8epilogue10collective18CollectiveEpilogueINS1C_23Sm100TmaWarpSpecializedILi4ELi2ELi32ELb1ELb0EEEJSH_NS5_IJNSS_ISE_SB_EES1H_EEESI_SJ_SI_SJ_NS1C_6fusion15FusionCallbacksIS1G_NS1J_17LinearCombinationISI_fSI_fLNS_15FloatRoundStyleE2EEESH_S1I_JEEENS4_5SM1004TMEM4LOAD26SM100_TMEM_LOAD_16dp256b8xESZ_NS10_INS11_ILi3ELi4ELi3EEES14_NSS_INS5_IJS15_SE_EEENS5_IJSE_SB_EEEEEEENS4_17SM75_U32x4_LDSM_NENS4_14SM90_TMA_STOREES1X_NS4_17SM90_U32x4_STSM_NENS4_39AutoVectorizingCopyWithAssumedAlignmentILi128EEEEEEvvEEEEvNT_6ParamsE --------------------------
	.section	.text._ZN7cutlass13device_kernelINS_4gemm6kernel13GemmUniversalIN4cute5tupleIJiiiiEEENS1_10collective13CollectiveMmaINS1_35MainloopSm100TmaUmmaWarpSpecializedILi5ELi2ELi4ENS5_IJNS4_1CILi1EEESB_SB_EEEEENS5_IJNSA_ILi64EEENSA_ILi256EEENSA_ILi32EEEEEENS_6half_tENS5_IJlSB_lEEESI_SJ_NS4_8TiledMMAINS4_8MMA_AtomIJNS4_20SM100_MMA_F16BF16_SSISI_SI_fLi64ELi256ELNS4_4UMMA5MajorE0ELSO_0ELNSN_7ScaleInE0ELSP_0EEEEEENS4_6LayoutISC_NS5_IJNSA_ILi0EEEST_ST_EEEEENS5_IJNS4_10UnderscoreESW_SW_EEEEENS4_13SM90_TMA_LOADENS4_14ComposedLayoutINS4_7SwizzleILi2ELi4ELi3EEENS4_18smem_ptr_flag_bitsILi16EEENSS_INS5_IJNSA_ILi8EEESG_EEENS5_IJSG_SB_EEEEEEEvNS4_8identityESZ_S19_vS1A_EENS_8epilogue10collective18CollectiveEpilogueINS1C_23Sm100TmaWarpSpecializedILi4ELi2ELi32ELb1ELb0EEEJSH_NS5_IJNSS_ISE_SB_EES1H_EEESI_SJ_SI_SJ_NS1C_6fusion15FusionCallbacksIS1G_NS1J_17LinearCombinationISI_fSI_fLNS_15FloatRoundStyleE2EEESH_S1I_JEEENS4_5SM1004TMEM4LOAD26SM100_TMEM_LOAD_16dp256b8xESZ_NS10_INS11_ILi3ELi4ELi3EEES14_NSS_INS5_IJS15_SE_EEENS5_IJSE_SB_EEEEEEENS4_17SM75_U32x4_LDSM_NENS4_14SM90_TMA_STOREES1X_NS4_17SM90_U32x4_STSM_NENS4_39AutoVectorizingCopyWithAssumedAlignmentILi128EEEEEEvvEEEEvNT_6ParamsE,"ax",@progbits
	.align	128
.text._ZN7cutlass13device_kernelINS_4gemm6kernel13GemmUniversalIN4cute5tupleIJiiiiEEENS1_10collective13CollectiveMmaINS1_35MainloopSm100TmaUmmaWarpSpecializedILi5ELi2ELi4ENS5_IJNS4_1CILi1EEESB_SB_EEEEENS5_IJNSA_ILi64EEENSA_ILi256EEENSA_ILi32EEEEEENS_6half_tENS5_IJlSB_lEEESI_SJ_NS4_8TiledMMAINS4_8MMA_AtomIJNS4_20SM100_MMA_F16BF16_SSISI_SI_fLi64ELi256ELNS4_4UMMA5MajorE0ELSO_0ELNSN_7ScaleInE0ELSP_0EEEEEENS4_6LayoutISC_NS5_IJNSA_ILi0EEEST_ST_EEEEENS5_IJNS4_10UnderscoreESW_SW_EEEEENS4_13SM90_TMA_LOADENS4_14ComposedLayoutINS4_7SwizzleILi2ELi4ELi3EEENS4_18smem_ptr_flag_bitsILi16EEENSS_INS5_IJNSA_ILi8EEESG_EEENS5_IJSG_SB_EEEEEEEvNS4_8identityESZ_S19_vS1A_EENS_8epilogue10collective18CollectiveEpilogueINS1C_23Sm100TmaWarpSpecializedILi4ELi2ELi32ELb1ELb0EEEJSH_NS5_IJNSS_ISE_SB_EES1H_EEESI_SJ_SI_SJ_NS1C_6fusion15FusionCallbacksIS1G_NS1J_17LinearCombinationISI_fSI_fLNS_15FloatRoundStyleE2EEESH_S1I_JEEENS4_5SM1004TMEM4LOAD26SM100_TMEM_LOAD_16dp256b8xESZ_NS10_INS11_ILi3ELi4ELi3EEES14_NSS_INS5_IJS15_SE_EEENS5_IJSE_SB_EEEEEEENS4_17SM75_U32x4_LDSM_NENS4_14SM90_TMA_STOREES1X_NS4_17SM90_U32x4_STSM_NENS4_39AutoVectorizingCopyWithAssumedAlignmentILi128EEEEEEvvEEEEvNT_6ParamsE:
        .type           _ZN7cutlass13device_kernelINS_4gemm6kernel13GemmUniversalIN4cute5tupleIJiiiiEEENS1_10collective13CollectiveMmaINS1_35MainloopSm100TmaUmmaWarpSpecializedILi5ELi2ELi4ENS5_IJNS4_1CILi1EEESB_SB_EEEEENS5_IJNSA_ILi64EEENSA_ILi256EEENSA_ILi32EEEEEENS_6half_tENS5_IJlSB_lEEESI_SJ_NS4_8TiledMMAINS4_8MMA_AtomIJNS4_20SM100_MMA_F16BF16_SSISI_SI_fLi64ELi256ELNS4_4UMMA5MajorE0ELSO_0ELNSN_7ScaleInE0ELSP_0EEEEEENS4_6LayoutISC_NS5_IJNSA_ILi0EEEST_ST_EEEEENS5_IJNS4_10UnderscoreESW_SW_EEEEENS4_13SM90_TMA_LOADENS4_14ComposedLayoutINS4_7SwizzleILi2ELi4ELi3EEENS4_18smem_ptr_flag_bitsILi16EEENSS_INS5_IJNSA_ILi8EEESG_EEENS5_IJSG_SB_EEEEEEEvNS4_8identityESZ_S19_vS1A_EENS_8epilogue10collective18CollectiveEpilogueINS1C_23Sm100TmaWarpSpecializedILi4ELi2ELi32ELb1ELb0EEEJSH_NS5_IJNSS_ISE_SB_EES1H_EEESI_SJ_SI_SJ_NS1C_6fusion15FusionCallbacksIS1G_NS1J_17LinearCombinationISI_fSI_fLNS_15FloatRoundStyleE2EEESH_S1I_JEEENS4_5SM1004TMEM4LOAD26SM100_TMEM_LOAD_16dp256b8xESZ_NS10_INS11_ILi3ELi4ELi3EEES14_NSS_INS5_IJS15_SE_EEENS5_IJSE_SB_EEEEEEENS4_17SM75_U32x4_LDSM_NENS4_14SM90_TMA_STOREES1X_NS4_17SM90_U32x4_STSM_NENS4_39AutoVectorizingCopyWithAssumedAlignmentILi128EEEEEEvvEEEEvNT_6ParamsE,@function
        .size           _ZN7cutlass13device_kernelINS_4gemm6kernel13GemmUniversalIN4cute5tupleIJiiiiEEENS1_10collective13CollectiveMmaINS1_35MainloopSm100TmaUmmaWarpSpecializedILi5ELi2ELi4ENS5_IJNS4_1CILi1EEESB_SB_EEEEENS5_IJNSA_ILi64EEENSA_ILi256EEENSA_ILi32EEEEEENS_6half_tENS5_IJlSB_lEEESI_SJ_NS4_8TiledMMAINS4_8MMA_AtomIJNS4_20SM100_MMA_F16BF16_SSISI_SI_fLi64ELi256ELNS4_4UMMA5MajorE0ELSO_0ELNSN_7ScaleInE0ELSP_0EEEEEENS4_6LayoutISC_NS5_IJNSA_ILi0EEEST_ST_EEEEENS5_IJNS4_10UnderscoreESW_SW_EEEEENS4_13SM90_TMA_LOADENS4_14ComposedLayoutINS4_7SwizzleILi2ELi4ELi3EEENS4_18smem_ptr_flag_bitsILi16EEENSS_INS5_IJNSA_ILi8EEESG_EEENS5_IJSG_SB_EEEEEEEvNS4_8identityESZ_S19_vS1A_EENS_8epilogue10collective18CollectiveEpilogueINS1C_23Sm100TmaWarpSpecializedILi4ELi2ELi32ELb1ELb0EEEJSH_NS5_IJNSS_ISE_SB_EES1H_EEESI_SJ_SI_SJ_NS1C_6fusion15FusionCallbacksIS1G_NS1J_17LinearCombinationISI_fSI_fLNS_15FloatRoundStyleE2EEESH_S1I_JEEENS4_5SM1004TMEM4LOAD26SM100_TMEM_LOAD_16dp256b8xESZ_NS10_INS11_ILi3ELi4ELi3EEES14_NSS_INS5_IJS15_SE_EEENS5_IJSE_SB_EEEEEEENS4_17SM75_U32x4_LDSM_NENS4_14SM90_TMA_STOREES1X_NS4_17SM90_U32x4_STSM_NENS4_39AutoVectorizingCopyWithAssumedAlignmentILi128EEEEEEvvEEEEvNT_6ParamsE,(.L_x_179 - _ZN7cutlass13device_kernelINS_4gemm6kernel13GemmUniversalIN4cute5tupleIJiiiiEEENS1_10collective13CollectiveMmaINS1_35MainloopSm100TmaUmmaWarpSpecializedILi5ELi2ELi4ENS5_IJNS4_1CILi1EEESB_SB_EEEEENS5_IJNSA_ILi64EEENSA_ILi256EEENSA_ILi32EEEEEENS_6half_tENS5_IJlSB_lEEESI_SJ_NS4_8TiledMMAINS4_8MMA_AtomIJNS4_20SM100_MMA_F16BF16_SSISI_SI_fLi64ELi256ELNS4_4UMMA5MajorE0ELSO_0ELNSN_7ScaleInE0ELSP_0EEEEEENS4_6LayoutISC_NS5_IJNSA_ILi0EEEST_ST_EEEEENS5_IJNS4_10UnderscoreESW_SW_EEEEENS4_13SM90_TMA_LOADENS4_14ComposedLayoutINS4_7SwizzleILi2ELi4ELi3EEENS4_18smem_ptr_flag_bitsILi16EEENSS_INS5_IJNSA_ILi8EEESG_EEENS5_IJSG_SB_EEEEEEEvNS4_8identityESZ_S19_vS1A_EENS_8epilogue10collective18CollectiveEpilogueINS1C_23Sm100TmaWarpSpecializedILi4ELi2ELi32ELb1ELb0EEEJSH_NS5_IJNSS_ISE_SB_EES1H_EEESI_SJ_SI_SJ_NS1C_6fusion15FusionCallbacksIS1G_NS1J_17LinearCombinationISI_fSI_fLNS_15FloatRoundStyleE2EEESH_S1I_JEEENS4_5SM1004TMEM4LOAD26SM100_TMEM_LOAD_16dp256b8xESZ_NS10_INS11_ILi3ELi4ELi3EEES14_NSS_INS5_IJS15_SE_EEENS5_IJSE_SB_EEEEEEENS4_17SM75_U32x4_LDSM_NENS4_14SM90_TMA_STOREES1X_NS4_17SM90_U32x4_STSM_NENS4_39AutoVectorizingCopyWithAssumedAlignmentILi128EEEEEEvvEEEEvNT_6ParamsE)
        .other          _ZN7cutlass13device_kernelINS_4gemm6kernel13GemmUniversalIN4cute5tupleIJiiiiEEENS1_10collective13CollectiveMmaINS1_35MainloopSm100TmaUmmaWarpSpecializedILi5ELi2ELi4ENS5_IJNS4_1CILi1EEESB_SB_EEEEENS5_IJNSA_ILi64EEENSA_ILi256EEENSA_ILi32EEEEEENS_6half_tENS5_IJlSB_lEEESI_SJ_NS4_8TiledMMAINS4_8MMA_AtomIJNS4_20SM100_MMA_F16BF16_SSISI_SI_fLi64ELi256ELNS4_4UMMA5MajorE0ELSO_0ELNSN_7ScaleInE0ELSP_0EEEEEENS4_6LayoutISC_NS5_IJNSA_ILi0EEEST_ST_EEEEENS5_IJNS4_10UnderscoreESW_SW_EEEEENS4_13SM90_TMA_LOADENS4_14ComposedLayoutINS4_7SwizzleILi2ELi4ELi3EEENS4_18smem_ptr_flag_bitsILi16EEENSS_INS5_IJNSA_ILi8EEESG_EEENS5_IJSG_SB_EEEEEEEvNS4_8identityESZ_S19_vS1A_EENS_8epilogue10collective18CollectiveEpilogueINS1C_23Sm100TmaWarpSpecializedILi4ELi2ELi32ELb1ELb0EEEJSH_NS5_IJNSS_ISE_SB_EES1H_EEESI_SJ_SI_SJ_NS1C_6fusion15FusionCallbacksIS1G_NS1J_17LinearCombinationISI_fSI_fLNS_15FloatRoundStyleE2EEESH_S1I_JEEENS4_5SM1004TMEM4LOAD26SM100_TMEM_LOAD_16dp256b8xESZ_NS10_INS11_ILi3ELi4ELi3EEES14_NSS_INS5_IJS15_SE_EEENS5_IJSE_SB_EEEEEEENS4_17SM75_U32x4_LDSM_NENS4_14SM90_TMA_STOREES1X_NS4_17SM90_U32x4_STSM_NENS4_39AutoVectorizingCopyWithAssumedAlignmentILi128EEEEEEvvEEEEvNT_6ParamsE,@"STO_CUDA_ENTRY STV_DEFAULT"
_ZN7cutlass13device_kernelINS_4gemm6kernel13GemmUniversalIN4cute5tupleIJiiiiEEENS1_10collective13CollectiveMmaINS1_35MainloopSm100TmaUmmaWarpSpecializedILi5ELi2ELi4ENS5_IJNS4_1CILi1EEESB_SB_EEEEENS5_IJNSA_ILi64EEENSA_ILi256EEENSA_ILi32EEEEEENS_6half_tENS5_IJlSB_lEEESI_SJ_NS4_8TiledMMAINS4_8MMA_AtomIJNS4_20SM100_MMA_F16BF16_SSISI_SI_fLi64ELi256ELNS4_4UMMA5MajorE0ELSO_0ELNSN_7ScaleInE0ELSP_0EEEEEENS4_6LayoutISC_NS5_IJNSA_ILi0EEEST_ST_EEEEENS5_IJNS4_10UnderscoreESW_SW_EEEEENS4_13SM90_TMA_LOADENS4_14ComposedLayoutINS4_7SwizzleILi2ELi4ELi3EEENS4_18smem_ptr_flag_bitsILi16EEENSS_INS5_IJNSA_ILi8EEESG_EEENS5_IJSG_SB_EEEEEEEvNS4_8identityESZ_S19_vS1A_EENS_8epilogue10collective18CollectiveEpilogueINS1C_23Sm100TmaWarpSpecializedILi4ELi2ELi32ELb1ELb0EEEJSH_NS5_IJNSS_ISE_SB_EES1H_EEESI_SJ_SI_SJ_NS1C_6fusion15FusionCallbacksIS1G_NS1J_17LinearCombinationISI_fSI_fLNS_15FloatRoundStyleE2EEESH_S1I_JEEENS4_5SM1004TMEM4LOAD26SM100_TMEM_LOAD_16dp256b8xESZ_NS10_INS11_ILi3ELi4ELi3EEES14_NSS_INS5_IJS15_SE_EEENS5_IJSE_SB_EEEEEEENS4_17SM75_U32x4_LDSM_NENS4_14SM90_TMA_STOREES1X_NS4_17SM90_U32x4_STSM_NENS4_39AutoVectorizingCopyWithAssumedAlignmentILi128EEEEEEvvEEEEvNT_6ParamsE:
[----:B------:R-:W1:Y:S01]  /*0000*/  LDC R1, c[0x0][0x37c] ;  /* 0x0000df00ff017b82 */ /* 0x000e620000000800 */
[----:B------:R-:W2:Y:S01]  /*0010*/  S2R R101, SR_TID.X ;  /* 0x0000000000657919 */ /* 0x000ea20000002100 */
[----:B------:R-:W3:Y:S01]  /*0020*/  LDCU.64 UR4, c[0x0][0x890] ;  /* 0x00011200ff0477ac */ /* 0x000ee20008000a00 */
[----:B------:R-:W-:Y:S02]  /*0030*/  PRMT R88, RZ, 0x7610, R88 ;  /* 0x00007610ff587816 */ /* 0x000fe40000000058 */
[----:B------:R-:W-:Y:S01]  /*0040*/  ELECT P5, URZ, PT ;  /* 0x0000000000ff782f */ /* 0x000fe200038a0000 */
[----:B------:R-:W4:Y:S01]  /*0050*/  LDCU.64 UR46, c[0x0][0x358] ;  /* 0x00006b00ff2e77ac */ /* 0x000f220008000a00 */
[----:B---3--:R-:W-:-:S04]  /*0060*/  UISETP.NE.U32.AND UP0, UPT, UR4, URZ, UPT ;  /* 0x000000ff0400728c */ /* 0x008fc8000bf05070 */
[----:B------:R-:W-:Y:S01]  /*0070*/  UISETP.NE.AND.EX UP0, UPT, UR5, URZ, UPT, UP0 ;  /* 0x000000ff0500728c */ /* 0x000fe2000bf05300 */
[----:B--2---:R-:W-:-:S05]  /*0080*/  SHF.R.U32.HI R93, RZ, 0x5, R101 ;  /* 0x00000005ff5d7819 */ /* 0x004fca0000011665 */
[----:B------:R-:W2:Y:S02]  /*0090*/  SHFL.IDX PT, R0, R93, RZ, 0x1f ;  /* 0x00001fff5d007589 */ /* 0x000ea400000e0000 */
[----:B--2---:R-:W-:Y:S01]  /*00a0*/  R2UR UR8, R0 ;  /* 0x00000000000872ca */ /* 0x004fe200000e0000 */
[----:B-1--4-:R-:W-:-:S14]  /*00b0*/  BRA.U UP0, `(.L_x_0) ;  /* 0x00000001002c7547 */ /* 0x012fdc000b800000 */
[----:B------:R-:W1:Y:S02]  /*00c0*/  LDCU.64 UR6, c[0x0][0x888] ;  /* 0x00011100ff0677ac */ /* 0x000e640008000a00 */
[----:B-1----:R-:W-:-:S04]  /*00d0*/  UISETP.NE.U32.AND UP0, UPT, UR6, URZ, UPT ;  /* 0x000000ff0600728c */ /* 0x002fc8000bf05070 */
[----:B------:R-:W-:-:S09]  /*00e0*/  UISETP.NE.AND.EX UP0, UPT, UR7, URZ, UPT, UP0 ;  /* 0x000000ff0700728c */ /* 0x000fd2000bf05300 */
[----:B------:R-:W-:Y:S05]  /*00f0*/  BRA.U !UP0, `(.L_x_1) ;  /* 0x0000000108107547 */ /* 0x000fea000b800000 */
[----:B------:R-:W1:Y:S02]  /*0100*/  LDC.64 R2, c[0x0][0x888] ;  /* 0x00022200ff027b82 */ /* 0x000e640000000a00 */
[----:B-1----:R1:W5:Y:S01]  /*0110*/  LDG.E R49, desc[UR46][R2.64] ;  /* 0x0000002e02317981 */ /* 0x002362000c1e1900 */
[----:B------:R-:W-:Y:S01]  /*0120*/  HFMA2 R88, -RZ, RZ, 0, 5.9604644775390625e-08 ;  /* 0x00000001ff587431 */ /* 0x000fe200000001ff */
[----:B------:R-:W-:Y:S05]  /*0130*/  BRA `(.L_x_0) ;  /* 0x00000000000c7947 */ /* 0x000fea0003800000 */
.L_x_1:
[----:B------:R-:W1:Y:S01]  /*0140*/  LDCU UR6, c[0x0][0x880] ;  /* 0x00011000ff0677ac */ /* 0x000e620008000800 */
[----:B------:R-:W-:Y:S01]  /*0150*/  HFMA2 R88, -RZ, RZ, 0, 5.9604644775390625e-08 ;  /* 0x00000001ff587431 */ /* 0x000fe200000001ff */
[----:B-1----:R-:W-:-:S07]  /*0160*/  MOV R49, UR6 ;  /* 0x0000000600317c02 */ /* 0x002fce0008000f00 */
.L_x_0:
[----:B------:R-:W2:Y:S02]  /*0170*/  LDCU.64 UR6, c[0x0][0x8b0] ;  /* 0x00011600ff0677ac */ /* 0x000ea40008000a00 */
[----:B--2---:R-:W-:-:S04]  /*0180*/  UISETP.NE.U32.AND UP0, UPT, UR6, URZ, UPT ;  /* 0x000000ff0600728c */ /* 0x004fc8000bf05070 */
[----:B------:R-:W-:-:S09]  /*0190*/  UISETP.NE.AND.EX UP0, UPT, UR7, URZ, UPT, UP0 ;  /* 0x000000ff0700728c */ /* 0x000fd2000bf05300 */
[----:B------:R-:W-:Y:S05]  /*01a0*/  BRA.U UP0, `(.L_x_2) ;  /* 0x0000000100247547 */ /* 0x000fea000b800000 */
[----:B------:R-:W2:Y:S02]  /*01b0*/  LDCU.64 UR6, c[0x0][0x8a8] ;  /* 0x00011500ff0677ac */ /* 0x000ea40008000a00 */
[----:B--2---:R-:W-:-:S04]  /*01c0*/  UISETP.NE.U32.AND UP0, UPT, UR6, URZ, UPT ;  /* 0x000000ff0600728c */ /* 0x004fc8000bf05070 */
[----:B------:R-:W-:-:S09]  /*01d0*/  UISETP.NE.AND.EX UP0, UPT, UR7, URZ, UPT, UP0 ;  /* 0x000000ff0700728c */ /* 0x000fd2000bf05300 */
[----:B------:R-:W-:Y:S05]  /*01e0*/  BRA.U !UP0, `(.L_x_3) ;  /* 0x00000001080c7547 */ /* 0x000fea000b800000 */
[----:B-1----:R-:W1:Y:S02]  /*01f0*/  LDC.64 R2, c[0x0][0x8a8] ;  /* 0x00022a00ff027b82 */ /* 0x002e640000000a00 */
[----:B-1----:R2:W5:Y:S01]  /*0200*/  LDG.E R47, desc[UR46][R2.64] ;  /* 0x0000002e022f7981 */ /* 0x002562000c1e1900 */
[----:B------:R-:W-:Y:S05]  /*0210*/  BRA `(.L_x_2) ;  /* 0x0000000000087947 */ /* 0x000fea0003800000 */
.L_x_3:
[----:B------:R-:W2:Y:S02]  /*0220*/  LDCU UR6, c[0x0][0x8a0] ;  /* 0x00011400ff0677ac */ /* 0x000ea40008000800 */
[----:B--2---:R-:W-:Y:S02]  /*0230*/  MOV R47, UR6 ;  /* 0x00000006002f7c02 */ /* 0x004fe40008000f00 */
.L_x_2:
[----:B------:R-:W-:Y:S01]  /*0240*/  IMAD.U32 R0, RZ, RZ, UR8 ;  /* 0x00000008ff007e24 */ /* 0x000fe2000f8e00ff */
[----:B------:R-:W-:Y:S04]  /*0250*/  BSSY.RECONVERGENT B0, `(.L_x_4) ;  /* 0x000000c000007945 */ /* 0x000fe80003800200 */
[C---:B------:R-:W-:Y:S02]  /*0260*/  ISETP.NE.OR P1, PT, R0.reuse, 0x1, !P5 ;  /* 0x000000010000780c */ /* 0x040fe40006f25670 */
[----:B------:R-:W-:-:S11]  /*0270*/  ISETP.NE.OR P0, PT, R0, 0x3, !P5 ;  /* 0x000000030000780c */ /* 0x000fd60006f05670 */
[----:B------:R-:W-:Y:S05]  /*0280*/  @P1 BRA `(.L_x_5) ;  /* 0x0000000000201947 */ /* 0x000fea0003800000 */
[----:B------:R-:W3:Y:S02]  /*0290*/  LDCU.64 UR6, c[0x0][0x348] ;  /* 0x00006900ff0677ac */ /* 0x000ee40008000a00 */
[----:B---3--:R-:W-:Y:S02]  /*02a0*/  UIADD3 UR10, UP1, UPT, UR6, 0x80, URZ ;  /* 0x00000080060a7890 */ /* 0x008fe4000ff3e0ff */
[----:B------:R-:W-:Y:S02]  /*02b0*/  UIADD3 UR6, UP0, UPT, UR6, 0x180, URZ ;  /* 0x0000018006067890 */ /* 0x000fe4000ff1e0ff */
[----:B------:R-:W-:Y:S02]  /*02c0*/  UIADD3.X UR11, UPT, UPT, URZ, UR7, URZ, UP1, !UPT ;  /* 0x00000007ff0b7290 */ /* 0x000fe40008ffe4ff */
[----:B------:R-:W-:-:S07]  /*02d0*/  UIADD3.X UR7, UPT, UPT, URZ, UR7, URZ, UP0, !UPT ;  /* 0x00000007ff077290 */ /* 0x000fce00087fe4ff */
[----:B------:R3:W-:Y:S02]  /*02e0*/  UTMACCTL.PF [UR10] ;  /* 0x000000000a0079b9 */ /* 0x0007e40008040000 */
[----:B------:R3:W-:Y:S02]  /*02f0*/  UTMACCTL.PF [UR6] ;  /* 0x00000000060079b9 */ /* 0x0007e40008040000 */
[----:B---3--:R-:W-:Y:S01]  /*0300*/  NOP ;  /* 0x0000000000007918 */ /* 0x008fe20000000000 */
.L_x_5:
[----:B------:R-:W-:Y:S05]  /*0310*/  BSYNC.RECONVERGENT B0 ;  /* 0x0000000000007941 */ /* 0x000fea0003800200 */
.L_x_4:
[----:B------:R-:W-:Y:S04]  /*0320*/  BSSY.RECONVERGENT B0, `(.L_x_6) ;  /* 0x000000a000007945 */ /* 0x000fe80003800200 */
        /* <DEDUP_REMOVED lines=9> */
.L_x_7:
[----:B------:R-:W-:Y:S05]  /*03c0*/  BSYNC.RECONVERGENT B0 ;  /* 0x0000000000007941 */ /* 0x000fea0003800200 */
.L_x_6:
[----:B------:R-:W3:Y:S01]  /*03d0*/  LDCU.64 UR6, c[0x0][0x888] ;  /* 0x00011100ff0677ac */ /* 0x000ee20008000a00 */
[----:B------:R-:W-:Y:S02]  /*03e0*/  UISETP.EQ.U32.AND UP1, UPT, UR4, URZ, UPT ;  /* 0x000000ff0400728c */ /* 0x000fe4000bf22070 */
[----:B------:R-:W-:Y:S02]  /*03f0*/  UPLOP3.LUT UP2, UPT, UPT, UPT, UPT, 0x80, 0x8 ;  /* 0x000000000008789c */ /* 0x000fe40003f4f070 */
[----:B---3--:R-:W-:-:S04]  /*0400*/  UISETP.NE.U32.AND UP0, UPT, UR6, URZ, UPT ;  /* 0x000000ff0600728c */ /* 0x008fc8000bf05070 */
[----:B------:R-:W-:-:S04]  /*0410*/  UISETP.NE.AND.EX UP0, UPT, UR7, URZ, UPT, UP0 ;  /* 0x000000ff0700728c */ /* 0x000fc8000bf05300 */
[----:B------:R-:W-:-:S04]  /*0420*/  UISETP.EQ.OR.EX UP3, UPT, UR5, URZ, !UP0, UP1 ;  /* 0x000000ff0500728c */ /* 0x000fc8000c762710 */
[----:B------:R-:W-:-:S05]  /*0430*/  UP2UR UR50, UPR, URZ, 0x8 ;  /* 0x00000008ff327883 */ /* 0x000fca0008000000 */
[----:B------:R-:W-:Y:S07]  /*0440*/  BRA.U !UP3, `(.L_x_8) ;  /* 0x000000010b207547 */ /* 0x000fee000b800000 */
[----:B------:R-:W-:Y:S01]  /*0450*/  UISETP.NE.U32.AND UP2, UPT, UR4, URZ, UPT ;  /* 0x000000ff0400728c */ /* 0x000fe2000bf45070 */
[----:B-----5:R-:W-:Y:S01]  /*0460*/  FSETP.NEU.AND P0, PT, R49, RZ, PT ;  /* 0x000000ff3100720b */ /* 0x020fe20003f0d000 */
[----:B------:R-:W-:Y:S02]  /*0470*/  USEL UR4, URZ, 0xffffffff, UP0 ;  /* 0xffffffffff047887 */ /* 0x000fe40008000000 */
[----:B------:R-:W-:-:S10]  /*0480*/  UISETP.NE.AND.EX UP2, UPT, UR5, URZ, UPT, UP2 ;  /* 0x000000ff0500728c */ /* 0x000fd4000bf45320 */
[----:B------:R-:W-:Y:S01]  /*0490*/  VOTEU.ANY UP1, P0 ;  /* 0x0000000000ff7886 */ /* 0x000fe20000020100 */
[----:B------:R-:W-:-:S04]  /*04a0*/  @!UP2 USEL UR4, URZ, 0xffffffff, UP1 ;  /* 0xffffffffff04a887 */ /* 0x000fc80008800000 */
[----:B------:R-:W-:-:S04]  /*04b0*/  ULOP3.LUT UR4, UR4, 0x1, URZ, 0xc0, !UPT ;  /* 0x0000000104047892 */ /* 0x000fc8000f8ec0ff */
[----:B------:R-:W-:-:S11]  /*04c0*/  UISETP.NE.U32.AND UP2, UPT, UR4, 0x1, UPT ;  /* 0x000000010400788c */ /* 0x000fd6000bf45070 */
.L_x_8:
[----:B-12---:R-:W1:Y:S01]  /*04d0*/  SHFL.IDX PT, R2, R93, RZ, 0x1f ;  /* 0x00001fff5d027589 */ /* 0x006e6200000e0000 */
[----:B------:R-:W-:-:S04]  /*04e0*/  UISETP.NE.AND UP1, UPT, UR8, 0x2, UPT ;  /* 0x000000020800788c */ /* 0x000fc8000bf25270 */
[----:B------:R-:W-:Y:S01]  /*04f0*/  USEL UR6, URZ, 0x1, UP1 ;  /* 0x00000001ff067887 */ /* 0x000fe20008800000 */
[----:B-1----:R-:W-:-:S13]  /*0500*/  ISETP.NE.AND P0, PT, R2, RZ, PT ;  /* 0x000000ff0200720c */ /* 0x002fda0003f05270 */
[----:B------:R-:W-:Y:S05]  /*0510*/  @P0 BRA `(.L_x_9) ;  /* 0x0000000000500947 */ /* 0x000fea0003800000 */
[----:B------:R-:W1:Y:S01]  /*0520*/  S2UR UR5, SR_CgaCtaId ;  /* 0x00000000000579c3 */ /* 0x000e620000008800 */
[----:B------:R-:W-:Y:S01]  /*0530*/  UMOV UR7, 0x400 ;  /* 0x0000040000077882 */ /* 0x000fe20000000000 */
[----:B------:R-:W-:Y:S01]  /*0540*/  UMOV UR4, 0x1 ;  /* 0x0000000100047882 */ /* 0x000fe20000000000 */
[----:B------:R-:W-:Y:S01]  /*0550*/  ELECT P0, URZ, PT ;  /* 0x0000000000ff782f */ /* 0x000fe20003800000 */
[----:B------:R-:W-:-:S04]  /*0560*/  UIADD3 UR10, UPT, UPT, -UR4, 0x100000, URZ ;  /* 0x00100000040a7890 */ /* 0x000fc8000fffe1ff */
[----:B------:R-:W-:Y:S02]  /*0570*/  USHF.L.U32 UR11, UR10, 0xb, URZ ;  /* 0x0000000b0a0b7899 */ /* 0x000fe400080006ff */
[----:B------:R-:W-:Y:S02]  /*0580*/  USHF.L.U32 UR10, UR10, 0x1, URZ ;  /* 0x000000010a0a7899 */ /* 0x000fe400080006ff */
[----:B-1----:R-:W-:Y:S01]  /*0590*/  ULEA UR5, UR5, UR7, 0x18 ;  /* 0x0000000705057291 */ /* 0x002fe2000f8ec0ff */
[----:B------:R-:W1:Y:S11]  /*05a0*/  FENCE.VIEW.ASYNC.S ;  /* 0x00000000000073c6 */ /* 0x000e760000000000 */
[----:B-1----:R1:W2:Y:S01]  /*05b0*/  SYNCS.EXCH.64 URZ, [UR5], UR10 ;  /* 0x0000000a05ff75b2 */ /* 0x0022a20008000100 */
[----:B------:R1:W3:Y:S01]  /*05c0*/  SYNCS.EXCH.64 URZ, [UR5+0x28], UR10 ;  /* 0x0000280a05ff75b2 */ /* 0x0002e20008000100 */
[----:B------:R1:W4:Y:S01]  /*05d0*/  SYNCS.EXCH.64 URZ, [UR5+0x8], UR10 ;  /* 0x0000080a05ff75b2 */ /* 0x0003220008000100 */
[----:B------:R1:W1:Y:S01]  /*05e0*/  SYNCS.EXCH.64 URZ, [UR5+0x30], UR10 ;  /* 0x0000300a05ff75b2 */ /* 0x0002620008000100 */
[----:B------:R1:W1:Y:S01]  /*05f0*/  SYNCS.EXCH.64 URZ, [UR5+0x10], UR10 ;  /* 0x0000100a05ff75b2 */ /* 0x0002620008000100 */
[----:B------:R1:W1:Y:S01]  /*0600*/  SYNCS.EXCH.64 URZ, [UR5+0x38], UR10 ;  /* 0x0000380a05ff75b2 */ /* 0x0002620008000100 */
[----:B------:R1:W1:Y:S01]  /*0610*/  SYNCS.EXCH.64 URZ, [UR5+0x18], UR10 ;  /* 0x0000180a05ff75b2 */ /* 0x0002620008000100 */
[----:B------:R1:W1:Y:S01]  /*0620*/  SYNCS.EXCH.64 URZ, [UR5+0x40], UR10 ;  /* 0x0000400a05ff75b2 */ /* 0x0002620008000100 */
[----:B------:R1:W1:Y:S01]  /*0630*/  SYNCS.EXCH.64 URZ, [UR5+0x20], UR10 ;  /* 0x0000200a05ff75b2 */ /* 0x0002620008000100 */
[----:B------:R1:W1:Y:S01]  /*0640*/  SYNCS.EXCH.64 URZ, [UR5+0x48], UR10 ;  /* 0x0000480a05ff75b2 */ /* 0x0002620008000100 */
[----:B------:R-:W-:Y:S01]  /*0650*/  NOP ;  /* 0x0000000000007918 */ /* 0x000fe20000000000 */
.L_x_9:
[----:B------:R-:W2:Y:S01]  /*0660*/  SHFL.IDX PT, R2, R93, RZ, 0x1f ;  /* 0x00001fff5d027589 */ /* 0x000ea200000e0000 */
[----:B------:R-:W-:Y:S01]  /*0670*/  NOP ;  /* 0x0000000000007918 */ /* 0x000fe20000000000 */
[----:B--2---:R-:W-:-:S13]  /*0680*/  ISETP.NE.AND P0, PT, R2, 0x1, PT ;  /* 0x000000010200780c */ /* 0x004fda0003f05270 */
[----:B------:R-:W-:Y:S05]  /*0690*/  @P0 BRA `(.L_x_10) ;  /* 0x0000000000580947 */ /* 0x000fea0003800000 */
[----:B------:R-:W2:Y:S01]  /*06a0*/  S2UR UR7, SR_CgaCtaId ;  /* 0x00000000000779c3 */ /* 0x000ea20000008800 */
[----:B------:R-:W-:Y:S01]  /*06b0*/  UMOV UR9, 0x400 ;  /* 0x0000040000097882 */ /* 0x000fe20000000000 */
[----:B-1----:R-:W-:Y:S01]  /*06c0*/  UMOV UR5, 0x20 ;  /* 0x0000002000057882 */ /* 0x002fe20000000000 */
[----:B------:R-:W-:Y:S01]  /*06d0*/  UMOV UR4, 0x80 ;  /* 0x0000008000047882 */ /* 0x000fe20000000000 */
[----:B------:R-:W-:-:S04]  /*06e0*/  UIADD3 UR10, UPT, UPT, -UR5, 0x100000, URZ ;  /* 0x00100000050a7890 */ /* 0x000fc8000fffe1ff */
[----:B------:R-:W-:Y:S02]  /*06f0*/  USHF.L.U32 UR11, UR10, 0xb, URZ ;  /* 0x0000000b0a0b7899 */ /* 0x000fe400080006ff */
[----:B------:R-:W-:Y:S02]  /*0700*/  USHF.L.U32 UR10, UR10, 0x1, URZ ;  /* 0x000000010a0a7899 */ /* 0x000fe400080006ff */
[----:B------:R-:W-:-:S04]  /*0710*/  UIADD3 UR4, UPT, UPT, -UR4, 0x100000, URZ ;  /* 0x0010000004047890 */ /* 0x000fc8000fffe1ff */
[----:B------:R-:W-:Y:S02]  /*0720*/  USHF.L.U32 UR5, UR4, 0xb, URZ ;  /* 0x0000000b04057899 */ /* 0x000fe400080006ff */
[----:B------:R-:W-:Y:S01]  /*0730*/  USHF.L.U32 UR4, UR4, 0x1, URZ ;  /* 0x0000000104047899 */ /* 0x000fe200080006ff */
[----:B------:R-:W-:Y:S01]  /*0740*/  ELECT P0, URZ, PT ;  /* 0x0000000000ff782f */ /* 0x000fe20003800000 */
[----:B--2---:R-:W-:Y:S01]  /*0750*/  ULEA UR7, UR7, UR9, 0x18 ;  /* 0x0000000907077291 */ /* 0x004fe2000f8ec0ff */
[----:B------:R-:W1:Y:S11]  /*0760*/  FENCE.VIEW.ASYNC.S ;  /* 0x00000000000073c6 */ /* 0x000e760000000000 */
[----:B-1----:R2:W1:Y:S01]  /*0770*/  SYNCS.EXCH.64 URZ, [UR7+0x50], UR10 ;  /* 0x0000500a07ff75b2 */ /* 0x0024620008000100 */
[----:B------:R2:W1:Y:S01]  /*0780*/  SYNCS.EXCH.64 URZ, [UR7+0x70], UR4 ;  /* 0x0000700407ff75b2 */ /* 0x0004620008000100 */
[----:B------:R2:W1:Y:S01]  /*0790*/  SYNCS.EXCH.64 URZ, [UR7+0x58], UR10 ;  /* 0x0000580a07ff75b2 */ /* 0x0004620008000100 */
[----:B------:R2:W1:Y:S01]  /*07a0*/  SYNCS.EXCH.64 URZ, [UR7+0x78], UR4 ;  /* 0x0000780407ff75b2 */ /* 0x0004620008000100 */
[----:B------:R2:W1:Y:S01]  /*07b0*/  SYNCS.EXCH.64 URZ, [UR7+0x60], UR10 ;  /* 0x0000600a07ff75b2 */ /* 0x0004620008000100 */
[----:B------:R2:W1:Y:S01]  /*07c0*/  SYNCS.EXCH.64 URZ, [UR7+0x80], UR4 ;  /* 0x0000800407ff75b2 */ /* 0x0004620008000100 */
[----:B------:R2:W1:Y:S01]  /*07d0*/  SYNCS.EXCH.64 URZ, [UR7+0x68], UR10 ;  /* 0x0000680a07ff75b2 */ /* 0x0004620008000100 */
[----:B------:R2:W1:Y:S02]  /*07e0*/  SYNCS.EXCH.64 URZ, [UR7+0x88], UR4 ;  /* 0x0000880407ff75b2 */ /* 0x0004640008000100 */
[----:B--2---:R-:W-:Y:S01]  /*07f0*/  NOP ;  /* 0x0000000000007918 */ /* 0x004fe20000000000 */
.L_x_10:
[----:B------:R-:W2:Y:S01]  /*0800*/  SHFL.IDX PT, R2, R93, RZ, 0x1f ;  /* 0x00001fff5d027589 */ /* 0x000ea200000e0000 */
[----:B------:R-:W-:Y:S01]  /*0810*/  NOP ;  /* 0x0000000000007918 */ /* 0x000fe20000000000 */
[----:B--2---:R-:W-:-:S13]  /*0820*/  ISETP.NE.AND P0, PT, R2, 0x3, PT ;  /* 0x000000030200780c */ /* 0x004fda0003f05270 */
[----:B------:R-:W-:Y:S05]  /*0830*/  @P0 BRA `(.L_x_11) ;  /* 0x0000000000300947 */ /* 0x000fea0003800000 */
[----:B-1----:R-:W1:Y:S01]  /*0840*/  S2UR UR5, SR_CgaCtaId ;  /* 0x00000000000579c3 */ /* 0x002e620000008800 */
        /* <DEDUP_REMOVED lines=8> */
[----:B-1----:R2:W1:Y:S01]  /*08d0*/  SYNCS.EXCH.64 URZ, [UR5+0x90], UR10 ;  /* 0x0000900a05ff75b2 */ /* 0x0024620008000100 */
[----:B------:R2:W1:Y:S02]  /*08e0*/  SYNCS.EXCH.64 URZ, [UR5+0x98], UR10 ;  /* 0x0000980a05ff75b2 */ /* 0x0004640008000100 */
[----:B--2---:R-:W-:Y:S01]  /*08f0*/  NOP ;  /* 0x0000000000007918 */ /* 0x004fe20000000000 */
.L_x_11:
[----:B------:R-:W2:Y:S01]  /*0900*/  SHFL.IDX PT, R2, R93, RZ, 0x1f ;  /* 0x00001fff5d027589 */ /* 0x000ea200000e0000 */
[----:B------:R-:W-:Y:S01]  /*0910*/  NOP ;  /* 0x0000000000007918 */ /* 0x000fe20000000000 */
[----:B--2---:R-:W-:-:S13]  /*0920*/  ISETP.NE.AND P0, PT, R2, 0x4, PT ;  /* 0x000000040200780c */ /* 0x004fda0003f05270 */
[----:B------:R-:W-:Y:S05]  /*0930*/  @P0 BRA `(.L_x_12) ;  /* 0x00000000004c0947 */ /* 0x000fea0003800000 */
[----:B-1----:R-:W1:Y:S01]  /*0940*/  S2UR UR5, SR_CgaCtaId ;  /* 0x00000000000579c3 */ /* 0x002e620000008800 */
[----:B------:R-:W-:Y:S01]  /*0950*/  UMOV UR9, 0x100 ;  /* 0x0000010000097882 */ /* 0x000fe20000000000 */
[----:B------:R-:W-:Y:S01]  /*0960*/  UMOV UR7, 0x400 ;  /* 0x0000040000077882 */ /* 0x000fe20000000000 */
[----:B------:R-:W-:Y:S01]  /*0970*/  USEL UR9, UR9, 0xe0, UP2 ;  /* 0x000000e009097887 */ /* 0x000fe20009000000 */
[----:B------:R-:W-:Y:S01]  /*0980*/  UMOV UR4, 0x1 ;  /* 0x0000000100047882 */ /* 0x000fe20000000000 */
[----:B------:R-:W-:Y:S01]  /*0990*/  ELECT P0, URZ, PT ;  /* 0x0000000000ff782f */ /* 0x000fe20003800000 */
[----:B------:R-:W-:-:S04]  /*09a0*/  UIADD3 UR10, UPT, UPT, -UR4, 0x100000, URZ ;  /* 0x00100000040a7890 */ /* 0x000fc8000fffe1ff */
[----:B------:R-:W-:Y:S02]  /*09b0*/  USHF.L.U32 UR11, UR10, 0xb, URZ ;  /* 0x0000000b0a0b7899 */ /* 0x000fe400080006ff */
[----:B------:R-:W-:Y:S02]  /*09c0*/  USHF.L.U32 UR10, UR10, 0x1, URZ ;  /* 0x000000010a0a7899 */ /* 0x000fe400080006ff */
[----:B------:R-:W-:-:S04]  /*09d0*/  UIADD3 UR12, UPT, UPT, -UR9, 0x100000, URZ ;  /* 0x00100000090c7890 */ /* 0x000fc8000fffe1ff */
[----:B------:R-:W-:Y:S02]  /*09e0*/  USHF.L.U32 UR13, UR12, 0xb, URZ ;  /* 0x0000000b0c0d7899 */ /* 0x000fe400080006ff */
[----:B------:R-:W-:Y:S02]  /*09f0*/  USHF.L.U32 UR12, UR12, 0x1, URZ ;  /* 0x000000010c0c7899 */ /* 0x000fe400080006ff */
[----:B-1----:R-:W-:Y:S01]  /*0a00*/  ULEA UR5, UR5, UR7, 0x18 ;  /* 0x0000000705057291 */ /* 0x002fe2000f8ec0ff */
[----:B------:R-:W1:Y:S11]  /*0a10*/  FENCE.VIEW.ASYNC.S ;  /* 0x00000000000073c6 */ /* 0x000e760000000000 */
[----:B-1----:R2:W1:Y:S01]  /*0a20*/  SYNCS.EXCH.64 URZ, [UR5+0xa0], UR10 ;  /* 0x0000a00a05ff75b2 */ /* 0x0024620008000100 */
[----:B------:R2:W1:Y:S01]  /*0a30*/  SYNCS.EXCH.64 URZ, [UR5+0xb0], UR12 ;  /* 0x0000b00c05ff75b2 */ /* 0x0004620008000100 */
[----:B------:R2:W1:Y:S01]  /*0a40*/  SYNCS.EXCH.64 URZ, [UR5+0xa8], UR10 ;  /* 0x0000a80a05ff75b2 */ /* 0x0004620008000100 */
[----:B------:R2:W1:Y:S02]  /*0a50*/  SYNCS.EXCH.64 URZ, [UR5+0xb8], UR12 ;  /* 0x0000b80c05ff75b2 */ /* 0x0004640008000100 */
[----:B--2---:R-:W-:Y:S01]  /*0a60*/  NOP ;  /* 0x0000000000007918 */ /* 0x004fe20000000000 */
.L_x_12:
        /* <DEDUP_REMOVED lines=26> */
.L_x_13:
        /* <DEDUP_REMOVED lines=18> */
.L_x_14:
[----:B-1----:R-:W1:Y:S01]  /*0d30*/  S2UR UR5, SR_CTAID.X ;  /* 0x00000000000579c3 */ /* 0x002e620000002500 */
[----:B------:R-:W-:-:S05]  /*0d40*/  CS2R.32 R87, SR_CgaSize ;  /* 0x0000000000577805 */ /* 0x000fca0000008a00 */
[----:B------:R-:W-:-:S05]  /*0d50*/  IMAD R87, R87, -0xa0, RZ ;  /* 0xffffff6057577824 */ /* 0x000fca00078e02ff */
[----:B------:R-:W-:-:S14]  /*0d60*/  R2UR UR9, R87 ;  /* 0x00000000570972ca */ /* 0x000fdc00000e0000 */
[----:B------:R-:W2:Y:S01]  /*0d70*/  LDCU UR9, c[0x0][UR9+0x2b0] ;  /* 0x00005600090977ac */ /* 0x000ea20008000800 */
[----:B------:R-:W-:Y:S01]  /*0d80*/  NOP ;  /* 0x0000000000007918 */ /* 0x000fe20000000000 */
[----:B------:R-:W-:-:S05]  /*0d90*/  CS2R.32 R87, SR_CgaSize ;  /* 0x0000000000577805 */ /* 0x000fca0000008a00 */
[----:B------:R-:W-:-:S05]  /*0da0*/  IMAD R87, R87, -0xa0, RZ ;  /* 0xffffff6057577824 */ /* 0x000fca00078e02ff */
[----:B------:R-:W-:-:S14]  /*0db0*/  R2UR UR7, R87 ;  /* 0x00000000570772ca */ /* 0x000fdc00000e0000 */
[----:B------:R-:W3:Y:S01]  /*0dc0*/  LDCU UR7, c[0x0][UR7+0x2b4] ;  /* 0x00005680070777ac */ /* 0x000ee20008000800 */
[----:B------:R-:W4:Y:S08]  /*0dd0*/  S2UR UR4, SR_CTAID.Y ;  /* 0x00000000000479c3 */ /* 0x000f300000002600 */
[----:B------:R-:W3:Y:S01]  /*0de0*/  LDC R10, c[0x0][0xb24] ;  /* 0x0002c900ff0a7b82 */ /* 0x000ee20000000800 */
[----:B-1----:R-:W-:-:S02]  /*0df0*/  I2FP.F32.U32 R87, UR5 ;  /* 0x0000000500577c45 */ /* 0x002fc40008201000 */
[----:B------:R-:W-:-:S05]  /*0e00*/  CS2R.32 R3, SR_CgaSize ;  /* 0x0000000000037805 */ /* 0x000fca0000008a00 */
[----:B------:R-:W-:-:S06]  /*0e10*/  IMAD R3, R3, -0xa0, RZ ;  /* 0xffffff6003037824 */ /* 0x000fcc00078e02ff */
[----:B------:R-:W1:Y:S01]  /*0e20*/  LDC R3, c[0x0][R3+0x2a0] ;  /* 0x0000a80003037b82 */ /* 0x000e620000000800 */
[----:B------:R-:W-:Y:S01]  /*0e30*/  MOV R15, UR5 ;  /* 0x00000005000f7c02 */ /* 0x000fe20008000f00 */
[----:B--2---:R-:W-:Y:S01]  /*0e40*/  FMUL R87, R87, UR9 ;  /* 0x0000000957577c20 */ /* 0x004fe20008400000 */
[----:B----4-:R-:W-:Y:S02]  /*0e50*/  I2FP.F32.U32 R86, UR4 ;  /* 0x0000000400567c45 */ /* 0x010fe40008201000 */
[----:B------:R-:W-:-:S05]  /*0e60*/  CS2R.32 R2, SR_CgaSize ;  /* 0x0000000000027805 */ /* 0x000fca0000008a00 */
[----:B------:R-:W-:-:S06]  /*0e70*/  IMAD R2, R2, -0xa0, RZ ;  /* 0xffffff6002027824 */ /* 0x000fcc00078e02ff */
[----:B------:R-:W2:Y:S01]  /*0e80*/  LDC R2, c[0x0][R2+0x2a4] ;  /* 0x0000a90002027b82 */ /* 0x000ea20000000800 */
[----:B------:R-:W-:Y:S01]  /*0e90*/  MOV R14, UR4 ;  /* 0x00000004000e7c02 */ /* 0x000fe20008000f00 */
[----:B------:R-:W4:Y:S01]  /*0ea0*/  F2I.U32.TRUNC.NTZ R87, R87 ;  /* 0x0000005700577305 */ /* 0x000f22000020f000 */
[----:B---3--:R-:W-:-:S05]  /*0eb0*/  FMUL R86, R86, UR7 ;  /* 0x0000000756567c20 */ /* 0x008fca0008400000 */
[----:B------:R-:W-:Y:S01]  /*0ec0*/  BAR.SYNC.DEFER_BLOCKING 0x0 ;  /* 0x0000000000007b1d */ /* 0x000fe20000010000 */
[----:B------:R-:W-:-:S05]  /*0ed0*/  ISETP.GE.AND P0, PT, R10, 0x1, PT ;  /* 0x000000010a00780c */ /* 0x000fca0003f06270 */
[----:B------:R-:W3:Y:S02]  /*0ee0*/  F2I.U32.TRUNC.NTZ R86, R86 ;  /* 0x0000005600567305 */ /* 0x000ee4000020f000 */
[----:B------:R-:W2:Y:S01]  /*0ef0*/  S2UR UR36, SR_CTAID.Z ;  /* 0x00000000002479c3 */ /* 0x000ea20000002700 */
[----:B----4-:R-:W-:-:S05]  /*0f00*/  IADD3 R87, PT, PT, -R87, RZ, RZ ;  /* 0x000000ff57577210 */ /* 0x010fca0007ffe1ff */
[----:B-1----:R-:W-:Y:S01]  /*0f10*/  IMAD R87, R3, R87, UR5 ;  /* 0x0000000503577e24 */ /* 0x002fe2000f8e0257 */
[----:B---3--:R-:W-:-:S05]  /*0f20*/  IADD3 R86, PT, PT, -R86, RZ, RZ ;  /* 0x000000ff56567210 */ /* 0x008fca0007ffe1ff */
[----:B--2---:R-:W-:Y:S01]  /*0f30*/  IMAD R86, R2, R86, UR4 ;  /* 0x0000000402567e24 */ /* 0x004fe2000f8e0256 */
[----:B------:R-:W-:Y:S06]  /*0f40*/  @!P0 BRA `(.L_x_15) ;  /* 0x0000000000b88947 */ /* 0x000fec0003800000 */
[----:B------:R-:W1:Y:S01]  /*0f50*/  LDC.64 R4, c[0x0][0xb18] ;  /* 0x0002c600ff047b82 */ /* 0x000e620000000a00 */
[----:B------:R-:W-:-:S07]  /*0f60*/  ISETP.NE.AND P0, PT, R10, 0x1, PT ;  /* 0x000000010a00780c */ /* 0x000fce0003f05270 */
[----:B------:R-:W2:Y:S08]  /*0f70*/  LDC R9, c[0x0][0xb0c] ;  /* 0x0002c300ff097b82 */ /* 0x000eb00000000800 */
[----:B------:R-:W3:Y:S08]  /*0f80*/  LDC R12, c[0x0][0x370] ;  /* 0x0000dc00ff0c7b82 */ /* 0x000ef00000000800 */
[----:B------:R-:W4:Y:S01]  /*0f90*/  LDC R11, c[0x0][0x374] ;  /* 0x0000dd00ff0b7b82 */ /* 0x000f220000000800 */
[----:B-1----:R-:W-:-:S07]  /*0fa0*/  ISETP.NE.AND P1, PT, R4, 0x1, PT ;  /* 0x000000010400780c */ /* 0x002fce0003f25270 */
[----:B------:R-:W3:Y:S01]  /*0fb0*/  LDC.64 R6, c[0x0][0xb10] ;  /* 0x0002c400ff067b82 */ /* 0x000ee20000000a00 */
[----:B--2---:R-:W-:-:S07]  /*0fc0*/  ISETP.NE.AND P2, PT, R9, 0x1, PT ;  /* 0x000000010900780c */ /* 0x004fce0003f45270 */
[----:B------:R-:W1:Y:S08]  /*0fd0*/  LDC R8, c[0x0][0xb20] ;  /* 0x0002c800ff087b82 */ /* 0x000e700000000800 */
[----:B------:R-:W2:Y:S01]  /*0fe0*/  LDC.64 R2, c[0x0][0xb28] ;  /* 0x0002ca00ff027b82 */ /* 0x000ea20000000a00 */
[----:B----4-:R-:W-:-:S04]  /*0ff0*/  IMAD.HI.U32 R13, R11, R5, RZ ;  /* 0x000000050b0d7227 */ /* 0x010fc800078e00ff */
[----:B------:R-:W-:-:S04]  /*1000*/  IMAD.HI.U32 R5, R14, R5, RZ ;  /* 0x000000050e057227 */ /* 0x000fc800078e00ff */
[----:B---3--:R-:W-:-:S05]  /*1010*/  IMAD.HI.U32 R16, R12, R6, RZ ;  /* 0x000000060c107227 */ /* 0x008fca00078e00ff */
[-C--:B------:R-:W-:Y:S01]  /*1020*/  @P2 SHF.R.U32.HI R12, RZ, R7.reuse, R16 ;  /* 0x00000007ff0c2219 */ /* 0x080fe20000011610 */
[----:B------:R-:W-:Y:S01]  /*1030*/  IMAD.HI.U32 R16, R15, R6, RZ ;  /* 0x000000060f107227 */ /* 0x000fe200078e00ff */
[-C--:B-1----:R-:W-:Y:S02]  /*1040*/  @P1 SHF.R.U32.HI R11, RZ, R8.reuse, R13 ;  /* 0x00000008ff0b1219 */ /* 0x082fe4000001160d */
[----:B------:R-:W-:Y:S02]  /*1050*/  SHF.R.U32.HI R5, RZ, R8, R5 ;  /* 0x00000008ff057219 */ /* 0x000fe40000011605 */
[----:B------:R-:W-:Y:S02]  /*1060*/  SHF.R.U32.HI R16, RZ, R7, R16 ;  /* 0x00000007ff107219 */ /* 0x000fe40000011610 */
[----:B------:R-:W-:Y:S01]  /*1070*/  SEL R5, R14, R5, !P1 ;  /* 0x000000050e057207 */ /* 0x000fe20004800000 */
[----:B--2---:R-:W-:Y:S01]  /*1080*/  IMAD.HI.U32 R13, R11, R2, RZ ;  /* 0x000000020b0d7227 */ /* 0x004fe200078e00ff */
[----:B------:R-:W-:-:S03]  /*1090*/  SEL R16, R15, R16, !P2 ;  /* 0x000000100f107207 */ /* 0x000fc60005000000 */
[----:B------:R-:W-:Y:S01]  /*10a0*/  IMAD.HI.U32 R6, R12, R2, RZ ;  /* 0x000000020c067227 */ /* 0x000fe200078e00ff */
[----:B------:R-:W-:-:S04]  /*10b0*/  @P0 SHF.R.U32.HI R11, RZ, R3, R13 ;  /* 0x00000003ff0b0219 */ /* 0x000fc8000001160d */
[----:B------:R-:W-:Y:S01]  /*10c0*/  @P0 SHF.R.U32.HI R12, RZ, R3, R6 ;  /* 0x00000003ff0c0219 */ /* 0x000fe20000011606 */
[----:B------:R-:W-:-:S04]  /*10d0*/  IMAD R11, R11, R10, RZ ;  /* 0x0000000a0b0b7224 */ /* 0x000fc800078e02ff */
[----:B------:R-:W-:Y:S01]  /*10e0*/  IMAD R6, R12, R10, RZ ;  /* 0x0000000a0c067224 */ /* 0x000fe200078e02ff */
[----:B------:R-:W-:-:S04]  /*10f0*/  ISETP.GE.AND P1, PT, R5, R11, PT ;  /* 0x0000000b0500720c */ /* 0x000fc80003f26270 */
[----:B------:R-:W-:Y:S01]  /*1100*/  ISETP.GE.OR P1, PT, R16, R6, P1 ;  /* 0x000000061000720c */ /* 0x000fe20000f26670 */
[----:B------:R-:W-:-:S05]  /*1110*/  IMAD.HI.U32 R6, R5, R2, RZ ;  /* 0x0000000205067227 */ /* 0x000fca00078e00ff */
[----:B------:R-:W-:-:S04]  /*1120*/  SHF.R.U32.HI R6, RZ, R3, R6 ;  /* 0x00000003ff067219 */ /* 0x000fc80000011606 */
[----:B------:R-:W-:-:S03]  /*1130*/  SEL R6, R5, R6, !P0 ;  /* 0x0000000605067207 */ /* 0x000fc60004000000 */
[----:B------:R-:W-:Y:S01]  /*1140*/  @!P1 IMAD.HI.U32 R7, R16, R2, RZ ;  /* 0x0000000210079227 */ /* 0x000fe200078e00ff */
[----:B------:R-:W-:-:S04]  /*1150*/  IADD3 R2, PT, PT, -R6, RZ, RZ ;  /* 0x000000ff06027210 */ /* 0x000fc80007ffe1ff */
[----:B------:R-:W-:Y:S01]  /*1160*/  @!P1 SHF.R.U32.HI R3, RZ, R3, R7 ;  /* 0x00000003ff039219 */ /* 0x000fe20000011607 */
[----:B------:R-:W-:Y:S01]  /*1170*/  IMAD R2, R10, R2, R5 ;  /* 0x000000020a027224 */ /* 0x000fe200078e0205 */
[----:B------:R-:W-:Y:S02]  /*1180*/  IADD3 R7, PT, PT, -R5, RZ, RZ ;  /* 0x000000ff05077210 */ /* 0x000fe40007ffe1ff */
[----:B------:R-:W-:-:S03]  /*1190*/  @!P1 SEL R3, R16, R3, !P0 ;  /* 0x0000000310039207 */ /* 0x000fc60004000000 */
[----:B------:R-:W-:Y:S02]  /*11a0*/  IMAD R7, R4, R7, R14 ;  /* 0x0000000704077224 */ /* 0x000fe400078e020e */
[--C-:B------:R-:W-:Y:S02]  /*11b0*/  @!P1 IMAD.IADD R6, R6, 0x1, -R3.reuse ;  /* 0x0000000106069824 */ /* 0x100fe400078e0a03 */
[----:B------:R-:W-:Y:S01]  /*11c0*/  @!P1 IMAD R3, R2, R12, R3 ;  /* 0x0000000c02039224 */ /* 0x000fe200078e0203 */
[----:B------:R-:W-:Y:S01]  /*11d0*/  IADD3 R2, PT, PT, -R16, RZ, RZ ;  /* 0x000000ff10027210 */ /* 0x000fe20007ffe1ff */
[----:B------:R-:W-:Y:S02]  /*11e0*/  @!P1 IMAD R5, R6, R10, R16 ;  /* 0x0000000a06059224 */ /* 0x000fe400078e0210 */
[----:B------:R-:W-:Y:S02]  /*11f0*/  @!P1 IMAD.MOV.U32 R16, RZ, RZ, R3 ;  /* 0x000000ffff109224 */ /* 0x000fe400078e0003 */
[----:B------:R-:W-:-:S02]  /*1200*/  IMAD R2, R9, R2, R15 ;  /* 0x0000000209027224 */ /* 0x000fc400078e020f */
[----:B------:R-:W-:Y:S02]  /*1210*/  IMAD R14, R5, R4, R7 ;  /* 0x00000004050e7224 */ /* 0x000fe400078e0207 */
[----:B------:R-:W-:Y:S02]  /*1220*/  IMAD R15, R16, R9, R2 ;  /* 0x00000009100f7224 */ /* 0x000fe400078e0202 */
.L_x_15:
[----:B------:R-:W1:Y:S01]  /*1230*/  LDCU UR4, c[0x0][0xb30] ;  /* 0x00016600ff0477ac */ /* 0x000e620008000800 */
[----:B------:R-:W2:Y:S08]  /*1240*/  S2UR UR37, SR_CgaCtaId ;  /* 0x00000000002579c3 */ /* 0x000eb00000008800 */
[----:B------:R-:W3:Y:S01]  /*1250*/  LDC R40, c[0x0][0xb24] ;  /* 0x0002c900ff287b82 */ /* 0x000ee20000000800 */
[----:B-1----:R-:W-:-:S09]  /*1260*/  UISETP.NE.AND UP1, UPT, UR4, 0x1, UPT ;  /* 0x000000010400788c */ /* 0x002fd2000bf25270 */
[----:B--2---:R-:W-:Y:S05]  /*1270*/  BRA.U UP1, `(.L_x_16) ;  /* 0x0000000101407547 */ /* 0x004fea000b800000 */
[----:B------:R-:W1:Y:S08]  /*1280*/  LDC.64 R4, c[0x0][0xb10] ;  /* 0x0002c400ff047b82 */ /* 0x000e700000000a00 */
[----:B------:R-:W2:Y:S08]  /*1290*/  LDC.64 R2, c[0x0][0xb18] ;  /* 0x0002c600ff027b82 */ /* 0x000eb00000000a00 */
[----:B------:R-:W4:Y:S08]  /*12a0*/  LDC R6, c[0x0][0xb20] ;  /* 0x0002c800ff067b82 */ /* 0x000f300000000800 */
[----:B------:R-:W3:Y:S01]  /*12b0*/  LDC R7, c[0x0][0xb0c] ;  /* 0x0002c300ff077b82 */ /* 0x000ee20000000800 */
[----:B-1----:R-:W-:-:S05]  /*12c0*/  IMAD.HI.U32 R4, R15, R4, RZ ;  /* 0x000000040f047227 */ /* 0x002fca00078e00ff */
[----:B------:R-:W-:Y:S01]  /*12d0*/  SHF.R.U32.HI R4, RZ, R5, R4 ;  /* 0x00000005ff047219 */ /* 0x000fe20000011604 */
[----:B--2---:R-:W-:Y:S01]  /*12e0*/  IMAD.HI.U32 R3, R14, R3, RZ ;  /* 0x000000030e037227 */ /* 0x004fe200078e00ff */
[----:B------:R-:W-:-:S04]  /*12f0*/  ISETP.NE.AND P0, PT, R2, 0x1, PT ;  /* 0x000000010200780c */ /* 0x000fc80003f05270 */
[----:B----4-:R-:W-:-:S04]  /*1300*/  SHF.R.U32.HI R3, RZ, R6, R3 ;  /* 0x00000006ff037219 */ /* 0x010fc80000011603 */
[----:B------:R-:W-:Y:S02]  /*1310*/  SEL R3, R14, R3, !P0 ;  /* 0x000000030e037207 */ /* 0x000fe40004000000 */
[----:B---3--:R-:W-:-:S04]  /*1320*/  ISETP.NE.AND P1, PT, R7, 0x1, PT ;  /* 0x000000010700780c */ /* 0x008fc80003f25270 */
[----:B------:R-:W-:-:S05]  /*1330*/  SEL R4, R15, R4, !P1 ;  /* 0x000000040f047207 */ /* 0x000fca0004800000 */
[----:B------:R-:W-:Y:S02]  /*1340*/  IMAD.IADD R5, R3, 0x1, -R4 ;  /* 0x0000000103057824 */ /* 0x000fe400078e0a04 */
[----:B------:R-:W-:Y:S02]  /*1350*/  IMAD.IADD R3, R4, 0x1, -R3 ;  /* 0x0000000104037824 */ /* 0x000fe400078e0a03 */
[----:B------:R-:W-:Y:S02]  /*1360*/  IMAD R15, R5, R7, R15 ;  /* 0x00000007050f7224 */ /* 0x000fe400078e020f */
[----:B------:R-:W-:-:S07]  /*1370*/  IMAD R14, R3, R2, R14 ;  /* 0x00000002030e7224 */ /* 0x000fce00078e020e */
.L_x_16:
[----:B------:R-:W-:Y:S01]  /*1380*/  BAR.SYNC.DEFER_BLOCKING 0x0 ;  /* 0x0000000000007b1d */ /* 0x000fe20000010000 */
[----:B------:R-:W-:Y:S01]  /*1390*/  UISETP.NE.AND UP1, UPT, UR8, 0x2, UPT ;  /* 0x000000020800788c */ /* 0x000fe2000bf25270 */
[----:B------:R-:W-:Y:S02]  /*13a0*/  ISETP.NE.OR P5, PT, R0, 0x2, !P5 ;  /* 0x000000020000780c */ /* 0x000fe40006fa5670 */
[----:B------:R-:W-:-:S06]  /*13b0*/  LOP3.LUT R2, R101, 0x1f, RZ, 0xc0, !PT ;  /* 0x0000001f65027812 */ /* 0x000fcc00078ec0ff */
[----:B------:R-:W-:Y:S05]  /*13c0*/  BRA.U UP1, `(.L_x_17) ;  /* 0x0000001101807547 */ /* 0x000fea000b800000 */
[----:B------:R-:W1:Y:S01]  /*13d0*/  LDCU UR13, c[0x0][0x38c] ;  /* 0x00007180ff0d77ac */ /* 0x000e620008000800 */
[----:B------:R-:W2:Y:S01]  /*13e0*/  LDC R8, c[0x0][0x370] ;  /* 0x0000dc00ff087b82 */ /* 0x000ea20000000800 */
[----:B------:R-:W-:Y:S01]  /*13f0*/  PLOP3.LUT P1, PT, PT, PT, UP2, 0x80, 0x8 ;  /* 0x000000000008781c */ /* 0x000fe20003f2f028 */
[----:B------:R-:W-:Y:S01]  /*1400*/  IMAD.MOV.U32 R17, RZ, RZ, 0x1 ;  /* 0x00000001ff117424 */ /* 0x000fe200078e00ff */
[----:B------:R-:W-:Y:S01]  /*1410*/  ISETP.EQ.OR P4, PT, R2, RZ, P5 ;  /* 0x000000ff0200720c */ /* 0x000fe20002f82670 */
[----:B------:R-:W-:Y:S01]  /*1420*/  IMAD.MOV.U32 R16, RZ, RZ, RZ ;  /* 0x000000ffff107224 */ /* 0x000fe200078e00ff */
[----:B------:R-:W-:Y:S02]  /*1430*/  PLOP3.LUT P1, PT, P1, PT, PT, 0x8, 0x80 ;  /* 0x000000000080781c */ /* 0x000fe40000f2e170 */
[----:B------:R-:W-:Y:S01]  /*1440*/  CS2R R12, SRZ ;  /* 0x00000000000c7805 */ /* 0x000fe2000001ff00 */
[----:B------:R-:W-:Y:S01]  /*1450*/  IMAD.MOV.U32 R11, RZ, RZ, 0x1 ;  /* 0x00000001ff0b7424 */ /* 0x000fe200078e00ff */
[----:B------:R-:W4:Y:S01]  /*1460*/  LDC R0, c[0x0][0x374] ;  /* 0x0000dd00ff007b82 */ /* 0x000f220000000800 */
[----:B------:R-:W2:Y:S01]  /*1470*/  LDCU.64 UR22, c[0x0][0x348] ;  /* 0x00006900ff1677ac */ /* 0x000ea20008000a00 */
[----:B------:R-:W-:Y:S01]  /*1480*/  UMOV UR6, URZ ;  /* 0x000000ff00067c82 */ /* 0x000fe20008000000 */
[----:B-1----:R-:W-:-:S04]  /*1490*/  UIADD3 UR5, UPT, UPT, UR13, 0x1f, URZ ;  /* 0x0000001f0d057890 */ /* 0x002fc8000fffe0ff */
[----:B------:R-:W-:-:S04]  /*14a0*/  USHF.R.S32.HI UR4, URZ, 0x1f, UR5 ;  /* 0x0000001fff047899 */ /* 0x000fc80008011405 */
[----:B------:R-:W-:-:S04]  /*14b0*/  ULEA.HI UR4, UR4, UR5, URZ, 0x5 ;  /* 0x0000000504047291 */ /* 0x000fc8000f8f28ff */
[----:B------:R-:W-:Y:S02]  /*14c0*/  USHF.R.S32.HI UR15, URZ, 0x5, UR4 ;  /* 0x00000005ff0f7899 */ /* 0x000fe40008011404 */
[----:B------:R-:W-:Y:S02]  /*14d0*/  UIADD3 UR4, UPT, UPT, UR13, -0x1, URZ ;  /* 0xffffffff0d047890 */ /* 0x000fe4000fffe0ff */
[----:B------:R-:W-:Y:S02]  /*14e0*/  UISETP.LT.U32.AND UP0, UPT, UR15, 0x5, UPT ;  /* 0x000000050f00788c */ /* 0x000fe4000bf01070 */
[----:B------:R-:W-:Y:S02]  /*14f0*/  UISETP.GE.U32.AND UP1, UPT, UR4, -0x3f, UPT ;  /* 0xffffffc10400788c */ /* 0x000fe4000bf26070 */
[----:B------:R-:W-:Y:S02]  /*1500*/  USEL UR14, UR15, 0x5, UP0 ;  /* 0x000000050f0e7887 */ /* 0x000fe40008000000 */
[----:B------:R-:W-:-:S02]  /*1510*/  UIADD3 UR13, UPT, UPT, UR13, 0x3e, URZ ;  /* 0x0000003e0d0d7890 */ /* 0x000fc4000fffe0ff */
[----:B------:R-:W-:Y:S02]  /*1520*/  UIADD3 UR5, UPT, UPT, UR14, -0x1, URZ ;  /* 0xffffffff0e057890 */ /* 0x000fe4000fffe0ff */
[----:B------:R-:W-:-:S03]  /*1530*/  UIADD3 UR7, UPT, UPT, UR15, -UR14, URZ ;  /* 0x8000000e0f077290 */ /* 0x000fc6000fffe0ff */
[----:B------:R-:W-:-:S04]  /*1540*/  @UP1 UIADD3 UR5, UPT, UPT, UR14, URZ, URZ ;  /* 0x000000ff0e051290 */ /* 0x000fc8000fffe0ff */
[----:B--2---:R-:W-:-:S12]  /*1550*/  UIADD3 UR5, UPT, UPT, UR5, 0x1, URZ ;  /* 0x0000000105057890 */ /* 0x004fd8000fffe0ff */
.L_x_35:
[----:B------:R-:W-:Y:S01]  /*1560*/  UISETP.NE.AND UP0, UPT, UR37, URZ, UPT ;  /* 0x000000ff2500728c */ /* 0x000fe2000bf05270 */
[----:B------:R-:W1:Y:S08]  /*1570*/  S2UR UR37, SR_CgaCtaId ;  /* 0x00000000002579c3 */ /* 0x000e700000008800 */
[----:B------:R-:W-:Y:S05]  /*1580*/  BRA.U UP0, `(.L_x_18) ;  /* 0x0000000100347547 */ /* 0x000fea000b800000 */
[----:B------:R-:W2:Y:S01]  /*1590*/  S2R R2, SR_CgaCtaId ;  /* 0x0000000000027919 */ /* 0x000ea20000008800 */
[----:B------:R-:W-:-:S04]  /*15a0*/  MOV R3, 0x400 ;  /* 0x0000040000037802 */ /* 0x000fc80000000f00 */
[----:B--2---:R-:W-:Y:S02]  /*15b0*/  LEA R2, R2, R3, 0x18 ;  /* 0x0000000302027211 */ /* 0x004fe400078ec0ff */
[----:B------:R-:W-:-:S03]  /*15c0*/  SHF.L.U32 R3, R11, 0x1f, RZ ;  /* 0x0000001f0b037819 */ /* 0x000fc600000006ff */
[----:B------:R-:W-:-:S04]  /*15d0*/  IMAD R2, R12, 0x8, R2 ;  /* 0x000000080c027824 */ /* 0x000fc800078e0202 */
[----:B------:R-:W2:Y:S02]  /*15e0*/  SYNCS.PHASECHK.TRANS64.TRYWAIT P0, [R2+URZ+0x110], R3 ;  /* 0x00011003020075a7 */ /* 0x000ea400080011ff */
[----:B--2---:R-:W-:Y:S05]  /*15f0*/  @!P0 BRA `(.L_x_19) ;  /* 0x00000078000c8947 */ /* 0x004fea0003800000 */
.L_x_132:
[----:B------:R-:W-:Y:S01]  /*1600*/  VIADD R12, R12, 0x1 ;  /* 0x000000010c0c7836 */ /* 0x000fe20000000000 */
[----:B------:R2:W-:Y:S04]  /*1610*/  SYNCS.ARRIVE.TRANS64.A1T0 RZ, [R2+URZ+0x100], RZ ;  /* 0x000100ff02ff79a7 */ /* 0x0005e800081000ff */
[----:B------:R-:W-:-:S04]  /*1620*/  ISETP.NE.AND P0, PT, R12, 0x2, PT ;  /* 0x000000020c00780c */ /* 0x000fc80003f05270 */
[----:B------:R-:W-:Y:S02]  /*1630*/  SEL R12, R12, RZ, P0 ;  /* 0x000000ff0c0c7207 */ /* 0x000fe40000000000 */
[----:B--2---:R-:W-:-:S04]  /*1640*/  SEL R2, RZ, 0x1, P0 ;  /* 0x00000001ff027807 */ /* 0x004fc80000000000 */
[----:B------:R-:W-:-:S07]  /*1650*/  LOP3.LUT R11, R11, R2, RZ, 0x3c, !PT ;  /* 0x000000020b0b7212 */ /* 0x000fce00078e3cff */
.L_x_18:
[----:B------:R-:W-:Y:S01]  /*1660*/  UMOV UR4, 0x400 ;  /* 0x0000040000047882 */ /* 0x000fe20000000000 */
[----:B------:R-:W-:Y:S01]  /*1670*/  SHF.L.U32 R2, R17, 0x1f, RZ ;  /* 0x0000001f11027819 */ /* 0x000fe200000006ff */
[----:B-1----:R-:W-:Y:S01]  /*1680*/  ULEA UR4, UR37, UR4, 0x18 ;  /* 0x0000000425047291 */ /* 0x002fe2000f8ec0ff */
[----:B------:R-:W-:Y:S01]  /*1690*/  R2UR UR35, R15 ;  /* 0x000000000f2372ca */ /* 0x000fe200000e0000 */
[----:B------:R-:W-:Y:S01]  /*16a0*/  UISETP.GE.U32.AND UP0, UPT, UR13, 0x3f, UPT ;  /* 0x0000003f0d00788c */ /* 0x000fe2000bf06070 */
[----:B------:R-:W-:Y:S01]  /*16b0*/  R2UR UR11, R14 ;  /* 0x000000000e0b72ca */ /* 0x000fe200000e0000 */
[----:B------:R-:W-:Y:S01]  /*16c0*/  ULEA UR8, UR6, UR4, 0x3 ;  /* 0x0000000406087291 */ /* 0x000fe2000f8e18ff */
[----:B------:R-:W-:-:S08]  /*16d0*/  UMOV UR24, URZ ;  /* 0x000000ff00187c82 */ /* 0x000fd00008000000 */
[----:B------:R1:W2:Y:S01]  /*16e0*/  SYNCS.PHASECHK.TRANS64.TRYWAIT P0, [UR8+0x28], R2 ;  /* 0x00002802ff0075a7 */ /* 0x0002a20008001108 */
[----:B------:R-:W-:Y:S02]  /*16f0*/  USHF.L.U32 UR35, UR35, 0x6, URZ ;  /* 0x0000000623237899 */ /* 0x000fe400080006ff */
[----:B------:R-:W-:Y:S01]  /*1700*/  USHF.L.U32 UR11, UR11, 0x8, URZ ;  /* 0x000000080b0b7899 */ /* 0x000fe200080006ff */
[----:B------:R-:W-:Y:S11]  /*1710*/  BRA.U !UP0, `(.L_x_20) ;  /* 0x0000000108a87547 */ /* 0x000ff6000b800000 */
[----:B------:R-:W-:Y:S01]  /*1720*/  UMOV UR16, URZ ;  /* 0x000000ff00107c82 */ /* 0x000fe20008000000 */
[----:B------:R-:W-:-:S05]  /*1730*/  UMOV UR17, UR6 ;  /* 0x0000000600117c82 */ /* 0x000fca0008000000 */
.L_x_25:
[----:B-1----:R-:W-:Y:S01]  /*1740*/  ULEA UR33, UR17, UR4, 0x3 ;  /* 0x0000000411217291 */ /* 0x002fe2000f8e18ff */
[----:B--2---:R-:W-:Y:S01]  /*1750*/  @!P5 MOV R3, 0x5000 ;  /* 0x000050000003d802 */ /* 0x004fe20000000f00 */
[----:B--2---:R-:W-:Y:S10]  /*1760*/  @P0 BRA `(.L_x_21) ;  /* 0x00000000000c0947 */ /* 0x004ff40003800000 */
[----:B------:R-:W-:-:S04]  /*1770*/  SHF.L.U32 R4, R17, 0x1f, RZ ;  /* 0x0000001f11047819 */ /* 0x000fc800000006ff */
[----:B------:R-:W2:Y:S02]  /*1780*/  SYNCS.PHASECHK.TRANS64.TRYWAIT P0, [UR33+0x28], R4 ;  /* 0x00002804ff0075a7 */ /* 0x000ea40008001121 */
[----:B--2---:R-:W-:Y:S05]  /*1790*/  @!P0 BRA `(.L_x_22) ;  /* 0x0000007400b88947 */ /* 0x004fea0003800000 */
.L_x_21:
[----:B------:R2:W-:Y:S01]  /*17a0*/  @!P5 SYNCS.ARRIVE.TRANS64 RZ, [UR33], R3 ;  /* 0x00000003ffffd9a7 */ /* 0x0005e20008000021 */
[----:B------:R-:W-:Y:S04]  /*17b0*/  BSSY.RECONVERGENT B0, `(.L_x_23) ;  /* 0x0000003000007945 */ /* 0x000fe80003800200 */
[----:B------:R-:W-:Y:S05]  /*17c0*/  @P4 BRA `(.L_x_24) ;  /* 0x0000000000044947 */ /* 0x000fea0003800000 */
[----:B------:R-:W-:Y:S05]  /*17d0*/  BPT.TRAP 0x1 ;  /* 0x000000040000795c */ /* 0x000fea0000300000 */
.L_x_24:
[----:B------:R-:W-:Y:S05]  /*17e0*/  BSYNC.RECONVERGENT B0 ;  /* 0x0000000000007941 */ /* 0x000fea0003800200 */
.L_x_23:
[----:B------:R-:W-:Y:S02]  /*17f0*/  UIADD3 UR6, UPT, UPT, UR17, 0x1, URZ ;  /* 0x0000000111067890 */ /* 0x000fe4000fffe0ff */
[----:B------:R-:W-:Y:S02]  /*1800*/  ULEA UR32, UR17, UR4, 0xc ;  /* 0x0000000411207291 */ /* 0x000fe4000f8e60ff */
[----:B------:R-:W-:Y:S02]  /*1810*/  UISETP.NE.AND UP0, UPT, UR6, 0x5, UPT ;  /* 0x000000050600788c */ /* 0x000fe4000bf05270 */
[----:B------:R-:W-:Y:S02]  /*1820*/  UIADD3 UR26, UP1, UPT, UR22, 0x80, URZ ;  /* 0x00000080161a7890 */ /* 0x000fe4000ff3e0ff */
[----:B------:R-:W-:Y:S02]  /*1830*/  USEL UR9, URZ, 0x1, UP0 ;  /* 0x00000001ff097887 */ /* 0x000fe40008000000 */
[----:B------:R-:W-:-:S02]  /*1840*/  USEL UR6, UR6, URZ, UP0 ;  /* 0x000000ff06067287 */ /* 0x000fc40008000000 */
[----:B------:R-:W-:Y:S02]  /*1850*/  UIADD3 UR20, UP0, UPT, UR22, 0x180, URZ ;  /* 0x0000018016147890 */ /* 0x000fe4000ff1e0ff */
[----:B------:R-:W-:Y:S01]  /*1860*/  ULEA UR8, UR6, UR4, 0x3 ;  /* 0x0000000406087291 */ /* 0x000fe2000f8e18ff */
[----:B------:R-:W-:Y:S01]  /*1870*/  LOP3.LUT R17, R17, UR9, RZ, 0x3c, !PT ;  /* 0x0000000911117c12 */ /* 0x000fe2000f8e3cff */
[----:B------:R-:W-:Y:S02]  /*1880*/  USHF.L.U32 UR34, UR16, 0x5, URZ ;  /* 0x0000000510227899 */ /* 0x000fe400080006ff */
[----:B------:R-:W-:Y:S01]  /*1890*/  UIADD3.X UR27, UPT, UPT, URZ, UR23, URZ, UP1, !UPT ;  /* 0x00000017ff1b7290 */ /* 0x000fe20008ffe4ff */
[----:B-1----:R-:W-:Y:S01]  /*18a0*/  SHF.L.U32 R2, R17, 0x1f, RZ ;  /* 0x0000001f11027819 */ /* 0x002fe200000006ff */
[----:B------:R-:W-:Y:S02]  /*18b0*/  UIADD3 UR32, UPT, UPT, UR32, 0x8800, URZ ;  /* 0x0000880020207890 */ /* 0x000fe4000fffe0ff */
[----:B------:R-:W-:Y:S01]  /*18c0*/  UIADD3.X UR21, UPT, UPT, URZ, UR23, URZ, UP0, !UPT ;  /* 0x00000017ff157290 */ /* 0x000fe200087fe4ff */
[----:B------:R1:W1:Y:S01]  /*18d0*/  SYNCS.PHASECHK.TRANS64.TRYWAIT P0, [UR8+0x28], R2 ;  /* 0x00002802ff0075a7 */ /* 0x0002620008001108 */
[----:B------:R-:W-:Y:S01]  /*18e0*/  ULEA UR8, UR17, UR4, 0xe ;  /* 0x0000000411087291 */ /* 0x000fe2000f8e70ff */
[----:B------:R-:W-:Y:S01]  /*18f0*/  UMOV UR18, 0x0 ;  /* 0x0000000000127882 */ /* 0x000fe20000000000 */
[----:B------:R-:W-:-:S02]  /*1900*/  UMOV UR19, 0x10000000 ;  /* 0x1000000000137882 */ /* 0x000fc40000000000 */
[----:B------:R-:W-:Y:S01]  /*1910*/  UIADD3 UR8, UPT, UPT, UR8, 0xd800, URZ ;  /* 0x0000d80008087890 */ /* 0x000fe2000fffe0ff */
[----:B------:R1:W-:Y:S01]  /*1920*/  UTMALDG.3D [UR32], [UR26], desc[UR18] ;  /* 0x000012201a0075b4 */ /* 0x0003e20008011000 */
[----:B------:R-:W-:Y:S01]  /*1930*/  UMOV UR12, UR36 ;  /* 0x00000024000c7c82 */ /* 0x000fe20008000000 */
[----:B------:R-:W-:Y:S01]  /*1940*/  UMOV UR9, UR33 ;  /* 0x0000002100097c82 */ /* 0x000fe20008000000 */
[----:B------:R-:W-:Y:S01]  /*1950*/  UMOV UR10, UR34 ;  /* 0x00000022000a7c82 */ /* 0x000fe20008000000 */
[----:B------:R-:W-:Y:S01]  /*1960*/  UIADD3 UR16, UPT, UPT, UR16, 0x1, URZ ;  /* 0x0000000110107890 */ /* 0x000fe2000fffe0ff */
[----:B------:R-:W-:Y:S01]  /*1970*/  UMOV UR24, UR5 ;  /* 0x0000000500187c82 */ /* 0x000fe20008000000 */
[----:B------:R-:W-:Y:S02]  /*1980*/  UMOV UR17, UR6 ;  /* 0x0000000600117c82 */ /* 0x000fe40008000000 */
[----:B------:R1:W-:Y:S01]  /*1990*/  UTMALDG.3D [UR8], [UR20], desc[UR18] ;  /* 0x00001208140075b4 */ /* 0x0003e20008011000 */
[----:B------:R-:W-:-:S09]  /*19a0*/  UISETP.NE.AND UP0, UPT, UR16, UR5, UPT ;  /* 0x000000051000728c */ /* 0x000fd2000bf05270 */
[----:B------:R-:W-:Y:S05]  /*19b0*/  BRA.U UP0, `(.L_x_25) ;  /* 0xfffffffd00607547 */ /* 0x000fea000b83ffff */
.L_x_20:
[----:B-1----:R-:W-:Y:S01]  /*19c0*/  ULEA UR8, UR6, UR4, 0x3 ;  /* 0x0000000406087291 */ /* 0x002fe2000f8e18ff */
[----:B------:R-:W-:Y:S01]  /*19d0*/  SHF.L.U32 R2, R17, 0x1f, RZ ;  /* 0x0000001f11027819 */ /* 0x000fe200000006ff */
[----:B------:R-:W-:Y:S01]  /*19e0*/  @!P1 SYNCS.ARRIVE.TRANS64.A1T0 RZ, [UR4+0x98], RZ ;  /* 0x000098ffffff99a7 */ /* 0x000fe20008100004 */
[----:B------:R-:W-:-:S06]  /*19f0*/  UISETP.GT.AND UP0, UPT, UR15, UR14, UPT ;  /* 0x0000000e0f00728c */ /* 0x000fcc000bf04270 */
[----:B--2---:R1:W2:Y:S03]  /*1a00*/  SYNCS.PHASECHK.TRANS64.TRYWAIT P0, [UR8+0x28], R2 ;  /* 0x00002802ff0075a7 */ /* 0x0042a60008001108 */
[----:B------:R-:W-:Y:S05]  /*1a10*/  BRA.U !UP0, `(.L_x_26) ;  /* 0x0000000108ac7547 */ /* 0x000fea000b800000 */
[----:B------:R-:W-:Y:S01]  /*1a20*/  UIADD3 UR21, UPT, UPT, UR7, UR24, URZ ;  /* 0x0000001807157290 */ /* 0x000fe2000fffe0ff */
[----:B------:R-:W-:-:S11]  /*1a30*/  UMOV UR25, UR6 ;  /* 0x0000000600197c82 */ /* 0x000fd60008000000 */
.L_x_31:
[----:B-1----:R-:W-:Y:S01]  /*1a40*/  ULEA UR17, UR25, UR4, 0x3 ;  /* 0x0000000419117291 */ /* 0x002fe2000f8e18ff */
[----:B--2---:R-:W-:Y:S01]  /*1a50*/  @!P5 MOV R3, 0x5000 ;  /* 0x000050000003d802 */ /* 0x004fe20000000f00 */
[----:B--2---:R-:W-:Y:S10]  /*1a60*/  @P0 BRA `(.L_x_27) ;  /* 0x00000000000c0947 */ /* 0x004ff40003800000 */
[----:B------:R-:W-:-:S04]  /*1a70*/  SHF.L.U32 R4, R17, 0x1f, RZ ;  /* 0x0000001f11047819 */ /* 0x000fc800000006ff */
[----:B------:R-:W2:Y:S02]  /*1a80*/  SYNCS.PHASECHK.TRANS64.TRYWAIT P0, [UR17+0x28], R4 ;  /* 0x00002804ff0075a7 */ /* 0x000ea40008001111 */
[----:B--2---:R-:W-:Y:S05]  /*1a90*/  @!P0 BRA `(.L_x_28) ;  /* 0x0000007400108947 */ /* 0x004fea0003800000 */
.L_x_27:
[----:B------:R2:W-:Y:S01]  /*1aa0*/  @!P5 SYNCS.ARRIVE.TRANS64 RZ, [UR17], R3 ;  /* 0x00000003ffffd9a7 */ /* 0x0005e20008000011 */
[----:B------:R-:W-:Y:S04]  /*1ab0*/  BSSY.RECONVERGENT B0, `(.L_x_29) ;  /* 0x0000003000007945 */ /* 0x000fe80003800200 */
[----:B------:R-:W-:Y:S05]  /*1ac0*/  @P4 BRA `(.L_x_30) ;  /* 0x0000000000044947 */ /* 0x000fea0003800000 */
[----:B------:R-:W-:Y:S05]  /*1ad0*/  BPT.TRAP 0x1 ;  /* 0x000000040000795c */ /* 0x000fea0000300000 */
.L_x_30:
[----:B------:R-:W-:Y:S05]  /*1ae0*/  BSYNC.RECONVERGENT B0 ;  /* 0x0000000000007941 */ /* 0x000fea0003800200 */
.L_x_29:
        /* <DEDUP_REMOVED lines=10> */
[----:B------:R-:W-:Y:S01]  /*1b90*/  UIADD3 UR16, UPT, UPT, UR16, 0x8800, URZ ;  /* 0x0000880010107890 */ /* 0x000fe2000fffe0ff */
[----:B-1----:R-:W-:Y:S01]  /*1ba0*/  SHF.L.U32 R2, R17, 0x1f, RZ ;  /* 0x0000001f11027819 */ /* 0x002fe200000006ff */
[----:B------:R-:W-:Y:S02]  /*1bb0*/  UIADD3.X UR31, UPT, UPT, URZ, UR23, URZ, UP1, !UPT ;  /* 0x00000017ff1f7290 */ /* 0x000fe40008ffe4ff */
[----:B------:R-:W-:Y:S01]  /*1bc0*/  UIADD3.X UR29, UPT, UPT, URZ, UR23, URZ, UP0, !UPT ;  /* 0x00000017ff1d7290 */ /* 0x000fe200087fe4ff */
[----:B------:R1:W1:Y:S01]  /*1bd0*/  SYNCS.PHASECHK.TRANS64.TRYWAIT P0, [UR8+0x28], R2 ;  /* 0x00002802ff0075a7 */ /* 0x0002620008001108 */
[----:B------:R-:W-:Y:S01]  /*1be0*/  ULEA UR8, UR25, UR4, 0xe ;  /* 0x0000000419087291 */ /* 0x000fe2000f8e70ff */
[----:B------:R-:W-:Y:S01]  /*1bf0*/  UMOV UR26, 0x0 ;  /* 0x00000000001a7882 */ /* 0x000fe20000000000 */
[----:B------:R-:W-:-:S02]  /*1c00*/  UMOV UR27, 0x10000000 ;  /* 0x10000000001b7882 */ /* 0x000fc40000000000 */
[----:B------:R-:W-:Y:S01]  /*1c10*/  UIADD3 UR8, UPT, UPT, UR8, 0xd800, URZ ;  /* 0x0000d80008087890 */ /* 0x000fe2000fffe0ff */
[----:B------:R-:W-:Y:S01]  /*1c20*/  UMOV UR19, UR35 ;  /* 0x0000002300137c82 */ /* 0x000fe20008000000 */
[----:B------:R-:W-:Y:S01]  /*1c30*/  UMOV UR20, UR36 ;  /* 0x0000002400147c82 */ /* 0x000fe20008000000 */
[----:B------:R-:W-:Y:S01]  /*1c40*/  UMOV UR12, UR36 ;  /* 0x00000024000c7c82 */ /* 0x000fe20008000000 */
[----:B------:R-:W-:Y:S01]  /*1c50*/  UMOV UR9, UR17 ;  /* 0x0000001100097c82 */ /* 0x000fe20008000000 */
[----:B------:R-:W-:Y:S01]  /*1c60*/  UMOV UR10, UR18 ;  /* 0x00000012000a7c82 */ /* 0x000fe20008000000 */
[----:B------:R1:W-:Y:S01]  /*1c70*/  UTMALDG.3D [UR16], [UR30], desc[UR26] ;  /* 0x00001a101e0075b4 */ /* 0x0003e20008011000 */
[----:B------:R-:W-:Y:S01]  /*1c80*/  UIADD3 UR24, UPT, UPT, UR24, 0x1, URZ ;  /* 0x0000000118187890 */ /* 0x000fe2000fffe0ff */
[----:B------:R-:W-:-:S03]  /*1c90*/  UMOV UR25, UR6 ;  /* 0x0000000600197c82 */ /* 0x000fc60008000000 */
[----:B------:R-:W-:Y:S01]  /*1ca0*/  UISETP.NE.AND UP0, UPT, UR24, UR21, UPT ;  /* 0x000000151800728c */ /* 0x000fe2000bf05270 */
[----:B------:R1:W-:Y:S08]  /*1cb0*/  UTMALDG.3D [UR8], [UR28], desc[UR26] ;  /* 0x00001a081c0075b4 */ /* 0x0003f00008011000 */
[----:B------:R-:W-:Y:S05]  /*1cc0*/  BRA.U UP0, `(.L_x_31) ;  /* 0xfffffffd005c7547 */ /* 0x000fea000b83ffff */
.L_x_26:
[C---:B-1----:R-:W-:Y:S01]  /*1cd0*/  LEA R2, R16.reuse, UR4, 0x3 ;  /* 0x0000000410027c11 */ /* 0x042fe2000f8e18ff */
[----:B------:R-:W-:Y:S01]  /*1ce0*/  NOP ;  /* 0x0000000000007918 */ /* 0x000fe20000000000 */
[----:B--2---:R-:W-:Y:S02]  /*1cf0*/  SHF.L.U32 R3, R13, 0x1f, RZ ;  /* 0x0000001f0d037819 */ /* 0x004fe400000006ff */
[----:B------:R-:W-:Y:S02]  /*1d00*/  LEA R4, R16, UR4, 0x4 ;  /* 0x0000000410047c11 */ /* 0x000fe4000f8e20ff */
[----:B------:R-:W1:Y:S02]  /*1d10*/  SYNCS.PHASECHK.TRANS64.TRYWAIT P0, [R2+URZ+0xa0], R3 ;  /* 0x0000a003020075a7 */ /* 0x000e6400080011ff */
[----:B-1----:R-:W-:Y:S05]  /*1d20*/  @!P0 BRA `(.L_x_32) ;  /* 0x0000007000848947 */ /* 0x002fea0003800000 */
.L_x_135:
[----:B------:R-:W2:Y:S01]  /*1d30*/  LDS.128 R4, [R4+0x130] ;  /* 0x0001300004047984 */ /* 0x000ea20000000c00 */
[----:B---3--:R-:W-:Y:S01]  /*1d40*/  ISETP.GE.AND P0, PT, R40, 0x1, PT ;  /* 0x000000012800780c */ /* 0x008fe20003f06270 */
[----:B-1----:R-:W-:Y:S01]  /*1d50*/  VIADD R2, R2, 0xb0 ;  /* 0x000000b002027836 */ /* 0x002fe20000000000 */
[----:B------:R-:W-:Y:S01]  /*1d60*/  @!PT LDS RZ, [RZ] ;  /* 0x00000000fffff984 */ /* 0x000fe20000000800 */
[----:B------:R-:W-:Y:S01]  /*1d70*/  @!PT LDS RZ, [RZ] ;  /* 0x00000000fffff984 */ /* 0x000fe20000000800 */
[----:B------:R-:W-:Y:S01]  /*1d80*/  @!PT LDS RZ, [RZ] ;  /* 0x00000000fffff984 */ /* 0x000fe20000000800 */
[----:B------:R-:W-:Y:S01]  /*1d90*/  @!PT LDS RZ, [RZ] ;  /* 0x00000000fffff984 */ /* 0x000fe20000000800 */
[----:B------:R1:W-:Y:S06]  /*1da0*/  MEMBAR.ALL.CTA ;  /* 0x0000000000007992 */ /* 0x0003ec0000008000 */
[----:B-1----:R-:W1:Y:S01]  /*1db0*/  FENCE.VIEW.ASYNC.S ;  /* 0x00000000000073c6 */ /* 0x002e620000000000 */
[----:B------:R-:W-:-:S04]  /*1dc0*/  PRMT R2, RZ, 0x654, R2 ;  /* 0x00000654ff027816 */ /* 0x000fc80000000002 */
[----:B-1----:R1:W-:Y:S01]  /*1dd0*/  SYNCS.ARRIVE.TRANS64.RED.A1T0 RZ, [R2+URZ], RZ ;  /* 0x000000ff02ff79a7 */ /* 0x0023e200081004ff */
[----:B--2---:R-:W-:-:S13]  /*1de0*/  LOP3.LUT P2, RZ, R6, 0x1, RZ, 0xc0, !PT ;  /* 0x0000000106ff7812 */ /* 0x004fda000784c0ff */
[----:B------:R-:W-:Y:S01]  /*1df0*/  @P2 SHF.R.U32.HI R3, RZ, 0x10, R5 ;  /* 0x00000010ff032819 */ /* 0x000fe20000011605 */
[----:B------:R-:W-:Y:S01]  /*1e00*/  VOTEU.ANY UP0, P2 ;  /* 0x0000000000ff7886 */ /* 0x000fe20001000100 */
[----:B------:R-:W-:Y:S02]  /*1e10*/  @P2 MOV R10, R4 ;  /* 0x00000004000a2202 */ /* 0x000fe40000000f00 */
[----:B------:R-:W-:Y:S02]  /*1e20*/  @P2 R2UR.BROADCAST UR8, R3 ;  /* 0x00000000030822ca */ /* 0x000fe400008e0000 */
[----:B------:R-:W-:-:S11]  /*1e30*/  @P2 LOP3.LUT R9, R5, 0xffff, RZ, 0xc0, !PT ;  /* 0x0000ffff05092812 */ /* 0x000fd600078ec0ff */
[----:B------:R-:W-:Y:S01]  /*1e40*/  @UP0 UMOV UR36, UR8 ;  /* 0x0000000800240c82 */ /* 0x000fe20008000000 */
[----:B-1----:R-:W-:Y:S05]  /*1e50*/  @!P0 BRA `(.L_x_33) ;  /* 0x0000000000b88947 */ /* 0x002fea0003800000 */
[----:B------:R-:W4:Y:S01]  /*1e60*/  LDC.64 R4, c[0x0][0xb18] ;  /* 0x0002c600ff047b82 */ /* 0x000f220000000a00 */
[----:B------:R-:W-:-:S07]  /*1e70*/  ISETP.NE.AND P3, PT, R40, 0x1, PT ;  /* 0x000000012800780c */ /* 0x000fce0003f65270 */
[----:B------:R-:W1:Y:S08]  /*1e80*/  LDC.64 R6, c[0x0][0xb10] ;  /* 0x0002c400ff067b82 */ /* 0x000e700000000a00 */
[----:B------:R-:W2:Y:S08]  /*1e90*/  LDC R14, c[0x0][0xb20] ;  /* 0x0002c800ff0e7b82 */ /* 0x000eb00000000800 */
[----:B------:R-:W3:Y:S01]  /*1ea0*/  LDC R15, c[0x0][0xb0c] ;  /* 0x0002c300ff0f7b82 */ /* 0x000ee20000000800 */
[----:B----4-:R-:W-:Y:S01]  /*1eb0*/  IMAD.HI.U32 R19, R0, R5, RZ ;  /* 0x0000000500137227 */ /* 0x010fe200078e00ff */
[----:B------:R-:W-:-:S03]  /*1ec0*/  ISETP.NE.AND P0, PT, R4, 0x1, PT ;  /* 0x000000010400780c */ /* 0x000fc60003f05270 */
[----:B------:R-:W-:-:S03]  /*1ed0*/  IMAD.HI.U32 R5, R9, R5, RZ ;  /* 0x0000000509057227 */ /* 0x000fc600078e00ff */
[----:B------:R-:W4:Y:S01]  /*1ee0*/  LDC.64 R2, c[0x0][0xb28] ;  /* 0x0002ca00ff027b82 */ /* 0x000f220000000a00 */
[----:B-1----:R-:W-:-:S04]  /*1ef0*/  IMAD.HI.U32 R20, R8, R6, RZ ;  /* 0x0000000608147227 */ /* 0x002fc800078e00ff */
[----:B------:R-:W-:Y:S01]  /*1f00*/  IMAD.HI.U32 R21, R10, R6, RZ ;  /* 0x000000060a157227 */ /* 0x000fe200078e00ff */
[----:B------:R-:W-:Y:S02]  /*1f10*/  SHF.R.U32.HI R20, RZ, R7, R20 ;  /* 0x00000007ff147219 */ /* 0x000fe40000011614 */
[-C--:B--2---:R-:W-:Y:S02]  /*1f20*/  SHF.R.U32.HI R19, RZ, R14.reuse, R19 ;  /* 0x0000000eff137219 */ /* 0x084fe40000011613 */
[----:B------:R-:W-:Y:S02]  /*1f30*/  SHF.R.U32.HI R5, RZ, R14, R5 ;  /* 0x0000000eff057219 */ /* 0x000fe40000011605 */
[----:B------:R-:W-:Y:S02]  /*1f40*/  SEL R19, R0, R19, !P0 ;  /* 0x0000001300137207 */ /* 0x000fe40004000000 */
[----:B------:R-:W-:Y:S02]  /*1f50*/  SHF.R.U32.HI R21, RZ, R7, R21 ;  /* 0x00000007ff157219 */ /* 0x000fe40000011615 */
[----:B---3--:R-:W-:-:S02]  /*1f60*/  ISETP.NE.AND P1, PT, R15, 0x1, PT ;  /* 0x000000010f00780c */ /* 0x008fc40003f25270 */
[----:B------:R-:W-:Y:S02]  /*1f70*/  SEL R5, R9, R5, !P0 ;  /* 0x0000000509057207 */ /* 0x000fe40004000000 */
[----:B------:R-:W-:Y:S02]  /*1f80*/  SEL R20, R8, R20, !P1 ;  /* 0x0000001408147207 */ /* 0x000fe40004800000 */
[----:B------:R-:W-:Y:S01]  /*1f90*/  SEL R21, R10, R21, !P1 ;  /* 0x000000150a157207 */ /* 0x000fe20004800000 */
[----:B----4-:R-:W-:-:S04]  /*1fa0*/  IMAD.HI.U32 R18, R19, R2, RZ ;  /* 0x0000000213127227 */ /* 0x010fc800078e00ff */
        /* <DEDUP_REMOVED lines=10> */
[----:B------:R-:W-:-:S04]  /*2050*/  @!P0 IMAD.HI.U32 R7, R21, R2, RZ ;  /* 0x0000000215078227 */ /* 0x000fc800078e00ff */
[----:B------:R-:W-:Y:S01]  /*2060*/  IMAD.MOV R2, RZ, RZ, -R6 ;  /* 0x000000ffff027224 */ /* 0x000fe200078e0a06 */
[----:B------:R-:W-:Y:S02]  /*2070*/  @!P0 SHF.R.U32.HI R3, RZ, R3, R7 ;  /* 0x00000003ff038219 */ /* 0x000fe40000011607 */
[----:B------:R-:W-:Y:S01]  /*2080*/  IADD3 R7, PT, PT, -R5, RZ, RZ ;  /* 0x000000ff05077210 */ /* 0x000fe20007ffe1ff */
[----:B------:R-:W-:Y:S01]  /*2090*/  IMAD R2, R40, R2, R5 ;  /* 0x0000000228027224 */ /* 0x000fe200078e0205 */
        /* <DEDUP_REMOVED lines=10> */
.L_x_33:
[----:B------:R-:W1:Y:S02]  /*2140*/  LDCU UR8, c[0x0][0xb30] ;  /* 0x00016600ff0877ac */ /* 0x000e640008000800 */
[----:B-1----:R-:W-:-:S09]  /*2150*/  UISETP.NE.AND UP0, UPT, UR8, 0x1, UPT ;  /* 0x000000010800788c */ /* 0x002fd2000bf05270 */
[----:B------:R-:W-:Y:S05]  /*2160*/  BRA.U UP0, `(.L_x_34) ;  /* 0x0000000100407547 */ /* 0x000fea000b800000 */
[----:B------:R-:W1:Y:S08]  /*2170*/  LDC.64 R4, c[0x0][0xb10] ;  /* 0x0002c400ff047b82 */ /* 0x000e700000000a00 */
[----:B------:R-:W2:Y:S08]  /*2180*/  LDC.64 R2, c[0x0][0xb18] ;  /* 0x0002c600ff027b82 */ /* 0x000eb00000000a00 */
[----:B------:R-:W3:Y:S08]  /*2190*/  LDC R6, c[0x0][0xb20] ;  /* 0x0002c800ff067b82 */ /* 0x000ef00000000800 */
[----:B------:R-:W4:Y:S01]  /*21a0*/  LDC R7, c[0x0][0xb0c] ;  /* 0x0002c300ff077b82 */ /* 0x000f220000000800 */
[----:B-1----:R-:W-:-:S05]  /*21b0*/  IMAD.HI.U32 R4, R10, R4, RZ ;  /* 0x000000040a047227 */ /* 0x002fca00078e00ff */
[----:B------:R-:W-:Y:S01]  /*21c0*/  SHF.R.U32.HI R4, RZ, R5, R4 ;  /* 0x00000005ff047219 */ /* 0x000fe20000011604 */
[----:B--2---:R-:W-:Y:S01]  /*21d0*/  IMAD.HI.U32 R3, R9, R3, RZ ;  /* 0x0000000309037227 */ /* 0x004fe200078e00ff */
[----:B------:R-:W-:-:S04]  /*21e0*/  ISETP.NE.AND P0, PT, R2, 0x1, PT ;  /* 0x000000010200780c */ /* 0x000fc80003f05270 */
[----:B---3--:R-:W-:-:S04]  /*21f0*/  SHF.R.U32.HI R3, RZ, R6, R3 ;  /* 0x00000006ff037219 */ /* 0x008fc80000011603 */
[----:B------:R-:W-:Y:S02]  /*2200*/  SEL R3, R9, R3, !P0 ;  /* 0x0000000309037207 */ /* 0x000fe40004000000 */
[----:B----4-:R-:W-:-:S04]  /*2210*/  ISETP.NE.AND P1, PT, R7, 0x1, PT ;  /* 0x000000010700780c */ /* 0x010fc80003f25270 */
[----:B------:R-:W-:-:S05]  /*2220*/  SEL R4, R10, R4, !P1 ;  /* 0x000000040a047207 */ /* 0x000fca0004800000 */
[----:B------:R-:W-:Y:S02]  /*2230*/  IMAD.IADD R5, R3, 0x1, -R4 ;  /* 0x0000000103057824 */ /* 0x000fe400078e0a04 */
[----:B------:R-:W-:Y:S02]  /*2240*/  IMAD.IADD R3, R4, 0x1, -R3 ;  /* 0x0000000104037824 */ /* 0x000fe400078e0a03 */
[----:B------:R-:W-:Y:S02]  /*2250*/  IMAD R10, R5, R7, R10 ;  /* 0x00000007050a7224 */ /* 0x000fe400078e020a */
[----:B------:R-:W-:-:S07]  /*2260*/  IMAD R9, R3, R2, R9 ;  /* 0x0000000203097224 */ /* 0x000fce00078e0209 */
.L_x_34:
[----:B------:R-:W-:Y:S01]  /*2270*/  VIADD R16, R16, 0x1 ;  /* 0x0000000110107836 */ /* 0x000fe20000000000 */
[----:B------:R-:W-:Y:S01]  /*2280*/  PLOP3.LUT P1, PT, PT, PT, PT, 0x80, 0x8 ;  /* 0x000000000008781c */ /* 0x000fe20003f2f070 */
[----:B------:R-:W-:Y:S02]  /*2290*/  IMAD.IADD R15, R10, 0x1, R87 ;  /* 0x000000010a0f7824 */ /* 0x000fe400078e0257 */
[----:B------:R-:W-:Y:S01]  /*22a0*/  IMAD.IADD R14, R9, 0x1, R86 ;  /* 0x00000001090e7824 */ /* 0x000fe200078e0256 */
[----:B------:R-:W-:-:S04]  /*22b0*/  ISETP.NE.AND P0, PT, R16, 0x2, PT ;  /* 0x000000021000780c */ /* 0x000fc80003f05270 */
[----:B------:R-:W-:Y:S02]  /*22c0*/  SEL R2, RZ, 0x1, P0 ;  /* 0x00000001ff027807 */ /* 0x000fe40000000000 */
[----:B------:R-:W-:Y:S02]  /*22d0*/  SEL R16, R16, RZ, P0 ;  /* 0x000000ff10107207 */ /* 0x000fe40000000000 */
[----:B------:R-:W-:Y:S01]  /*22e0*/  LOP3.LUT R13, R13, R2, RZ, 0x3c, !PT ;  /* 0x000000020d0d7212 */ /* 0x000fe200078e3cff */
[----:B------:R-:W-:Y:S06]  /*22f0*/  @P2 BRA `(.L_x_35) ;  /* 0xfffffff000982947 */ /* 0x000fec000383ffff */
[----:B------:R-:W-:Y:S01]  /*2300*/  UIADD3 UR4, UPT, UPT, UR4, 0x28, URZ ;  /* 0x0000002804047890 */ /* 0x000fe2000fffe0ff */
[----:B------:R-:W-:-:S03]  /*2310*/  SHF.L.U32 R2, R17, 0x1f, RZ ;  /* 0x0000001f11027819 */ /* 0x000fc600000006ff */
[----:B------:R-:W-:-:S09]  /*2320*/  ULEA UR5, UR6, UR4, 0x3 ;  /* 0x0000000406057291 */ /* 0x000fd2000f8e18ff */
[----:B------:R-:W1:Y:S02]  /*2330*/  SYNCS.PHASECHK.TRANS64.TRYWAIT P0, [UR5], R2 ;  /* 0x00000002ff0075a7 */ /* 0x000e640008001105 */
[----:B-1----:R-:W-:Y:S05]  /*2340*/  @!P0 BRA `(.L_x_36) ;  /* 0x0000006c00108947 */ /* 0x002fea0003800000 */
.L_x_137:
[----:B------:R-:W-:-:S04]  /*2350*/  UIADD3 UR6, UPT, UPT, UR6, 0x1, URZ ;  /* 0x0000000106067890 */ /* 0x000fc8000fffe0ff */
[----:B------:R-:W-:-:S04]  /*2360*/  UISETP.NE.AND UP0, UPT, UR6, 0x5, UPT ;  /* 0x000000050600788c */ /* 0x000fc8000bf05270 */
[----:B------:R-:W-:Y:S02]  /*2370*/  USEL UR7, URZ, 0x1, UP0 ;  /* 0x00000001ff077887 */ /* 0x000fe40008000000 */
[----:B------:R-:W-:-:S04]  /*2380*/  USEL UR6, UR6, URZ, UP0 ;  /* 0x000000ff06067287 */ /* 0x000fc80008000000 */
[----:B------:R-:W-:Y:S01]  /*2390*/  ULEA UR5, UR6, UR4, 0x3 ;  /* 0x0000000406057291 */ /* 0x000fe2000f8e18ff */
[----:B-1----:R-:W-:-:S04]  /*23a0*/  LOP3.LUT R2, R17, UR7, RZ, 0x3c, !PT ;  /* 0x0000000711027c12 */ /* 0x002fc8000f8e3cff */
[----:B------:R-:W-:-:S04]  /*23b0*/  SHF.L.U32 R3, R2, 0x1f, RZ ;  /* 0x0000001f02037819 */ /* 0x000fc800000006ff */
[----:B------:R-:W1:Y:S02]  /*23c0*/  SYNCS.PHASECHK.TRANS64.TRYWAIT P0, [UR5], R3 ;  /* 0x00000003ff0075a7 */ /* 0x000e640008001105 */
[----:B-1----:R-:W-:Y:S05]  /*23d0*/  @!P0 BRA `(.L_x_37) ;  /* 0x0000006c00048947 */ /* 0x002fea0003800000 */
.L_x_139:
[----:B------:R-:W-:-:S04]  /*23e0*/  UIADD3 UR6, UPT, UPT, UR6, 0x1, URZ ;  /* 0x0000000106067890 */ /* 0x000fc8000fffe0ff */
[----:B------:R-:W-:-:S04]  /*23f0*/  UISETP.NE.AND UP0, UPT, UR6, 0x5, UPT ;  /* 0x000000050600788c */ /* 0x000fc8000bf05270 */
[----:B------:R-:W-:Y:S02]  /*2400*/  USEL UR7, URZ, 0x1, UP0 ;  /* 0x00000001ff077887 */ /* 0x000fe40008000000 */
[----:B------:R-:W-:-:S04]  /*2410*/  USEL UR6, UR6, URZ, UP0 ;  /* 0x000000ff06067287 */ /* 0x000fc80008000000 */
[----:B------:R-:W-:Y:S01]  /*2420*/  ULEA UR5, UR6, UR4, 0x3 ;  /* 0x0000000406057291 */ /* 0x000fe2000f8e18ff */
[----:B------:R-:W-:-:S04]  /*2430*/  LOP3.LUT R2, R2, UR7, RZ, 0x3c, !PT ;  /* 0x0000000702027c12 */ /* 0x000fc8000f8e3cff */
[----:B-1----:R-:W-:-:S04]  /*2440*/  SHF.L.U32 R3, R2, 0x1f, RZ ;  /* 0x0000001f02037819 */ /* 0x002fc800000006ff */
[----:B------:R-:W1:Y:S02]  /*2450*/  SYNCS.PHASECHK.TRANS64.TRYWAIT P0, [UR5], R3 ;  /* 0x00000003ff0075a7 */ /* 0x000e640008001105 */
[----:B-1----:R-:W-:Y:S05]  /*2460*/  @!P0 BRA `(.L_x_38) ;  /* 0x0000006800f88947 */ /* 0x002fea0003800000 */
.L_x_141:
        /* <DEDUP_REMOVED lines=9> */
.L_x_143:
[----:B------:R-:W-:-:S04]  /*2500*/  UIADD3 UR6, UPT, UPT, UR6, 0x1, URZ ;  /* 0x0000000106067890 */ /* 0x000fc8000fffe0ff */
[----:B------:R-:W-:-:S04]  /*2510*/  UISETP.NE.AND UP0, UPT, UR6, 0x5, UPT ;  /* 0x000000050600788c */ /* 0x000fc8000bf05270 */
[----:B------:R-:W-:Y:S02]  /*2520*/  USEL UR5, URZ, 0x1, UP0 ;  /* 0x00000001ff057887 */ /* 0x000fe40008000000 */
[----:B------:R-:W-:-:S04]  /*2530*/  USEL UR6, UR6, URZ, UP0 ;  /* 0x000000ff06067287 */ /* 0x000fc80008000000 */
[----:B------:R-:W-:Y:S01]  /*2540*/  ULEA UR6, UR6, UR4, 0x3 ;  /* 0x0000000406067291 */ /* 0x000fe2000f8e18ff */
[----:B------:R-:W-:-:S04]  /*2550*/  LOP3.LUT R2, R2, UR5, RZ, 0x3c, !PT ;  /* 0x0000000502027c12 */ /* 0x000fc8000f8e3cff */
[----:B------:R-:W-:Y:S01]  /*2560*/  SHF.L.U32 R2, R2, 0x1f, RZ ;  /* 0x0000001f02027819 */ /* 0x000fe200000006ff */
[----:B-1--4-:R-:W-:-:S07]  /*2570*/  IMAD.U32 R0, RZ, RZ, UR6 ;  /* 0x00000006ff007e24 */ /* 0x012fce000f8e00ff */
.L_x_40:
[----:B-1----:R1:W2:Y:S02]  /*2580*/  SYNCS.PHASECHK.TRANS64.TRYWAIT P0, [R0+URZ], R2 ;  /* 0x00000002000075a7 */ /* 0x0022a400080011ff */
[----:B--2---:R-:W-:Y:S05]  /*2590*/  @!P0 NANOSLEEP.SYNCS 0x989680 ;  /* 0x009896800000895d */ /* 0x004fea0003900000 */
[----:B------:R-:W2:Y:S02]  /*25a0*/  @!P0 SYNCS.PHASECHK.TRANS64 P0, [R0+URZ], R2 ;  /* 0x00000002000085a7 */ /* 0x000ea400080010ff */
[----:B--2---:R-:W-:Y:S05]  /*25b0*/  @P0 EXIT ;  /* 0x000000000000094d */ /* 0x004fea0003800000 */
[----:B------:R-:W-:Y:S05]  /*25c0*/  BRA `(.L_x_40) ;  /* 0xfffffffc00ec7947 */ /* 0x000fea000383ffff */
.L_x_17:
[----:B------:R-:W-:-:S04]  /*25d0*/  UISETP.NE.AND UP1, UPT, UR37, URZ, UPT ;  /* 0x000000ff2500728c */ /* 0x000fc8000bf25270 */
[----:B------:R-:W-:-:S09]  /*25e0*/  UISETP.NE.OR UP1, UPT, UR8, 0x1, UP1 ;  /* 0x000000010800788c */ /* 0x000fd20008f25670 */
[----:B------:R-:W-:Y:S05]  /*25f0*/  BRA.U UP1, `(.L_x_41) ;  /* 0x0000000501487547 */ /* 0x000fea000b800000 */
[----:B------:R-:W-:Y:S01]  /*2600*/  ISETP.NE.AND P2, PT, R2, RZ, PT ;  /* 0x000000ff0200720c */ /* 0x000fe20003f45270 */
[----:B------:R-:W-:Y:S01]  /*2610*/  IMAD.MOV.U32 R12, RZ, RZ, 0x1 ;  /* 0x00000001ff0c7424 */ /* 0x000fe200078e00ff */
[----:B------:R-:W-:Y:S02]  /*2620*/  CS2R R10, SRZ ;  /* 0x00000000000a7805 */ /* 0x000fe4000001ff00 */
[----:B------:R-:W-:Y:S01]  /*2630*/  CS2R R8, SRZ ;  /* 0x0000000000087805 */ /* 0x000fe2000001ff00 */
[----:B------:R-:W-:Y:S01]  /*2640*/  UMOV UR4, 0x400 ;  /* 0x0000040000047882 */ /* 0x000fe20000000000 */
[----:B------:R-:W-:Y:S01]  /*2650*/  UMOV UR6, URZ ;  /* 0x000000ff00067c82 */ /* 0x000fe20008000000 */
[----:B------:R-:W-:-:S12]  /*2660*/  ULEA UR37, UR37, UR4, 0x18 ;  /* 0x0000000425257291 */ /* 0x000fd8000f8ec0ff */
.L_x_45:
[----:B------:R-:W-:Y:S02]  /*2670*/  LEA R0, R8, UR37, 0x3 ;  /* 0x0000002508007c11 */ /* 0x000fe4000f8e18ff */
[----:B------:R-:W-:-:S03]  /*2680*/  SHF.L.U32 R4, R9, 0x1f, RZ ;  /* 0x0000001f09047819 */ /* 0x000fc600000006ff */
[----:B------:R-:W-:Y:S01]  /*2690*/  VIADD R5, R0, 0x110 ;  /* 0x0000011000057836 */ /* 0x000fe20000000000 */
[----:B------:R-:W1:Y:S02]  /*26a0*/  SYNCS.PHASECHK.TRANS64.TRYWAIT P0, [R0+URZ+0x100], R4 ;  /* 0x00010004000075a7 */ /* 0x000e6400080011ff */
[----:B-1----:R-:W-:Y:S05]  /*26b0*/  @!P0 BRA `(.L_x_42) ;  /* 0x0000006800948947 */ /* 0x002fea0003800000 */
.L_x_144:
[----:B------:R-:W-:Y:S01]  /*26c0*/  ULEA UR5, UR6, UR37, 0x3 ;  /* 0x0000002506057291 */ /* 0x000fe2000f8e18ff */
[----:B-1----:R-:W-:Y:S01]  /*26d0*/  PRMT R0, RZ, 0x654, R5 ;  /* 0x00000654ff007816 */ /* 0x002fe20000000005 */
[----:B------:R-:W-:Y:S01]  /*26e0*/  @!P2 IMAD.MOV.U32 R4, RZ, RZ, 0x10 ;  /* 0x00000010ff04a424 */ /* 0x000fe200078e00ff */
[----:B------:R-:W-:Y:S01]  /*26f0*/  SHF.L.U32 R5, R12, 0x1f, RZ ;  /* 0x0000001f0c057819 */ /* 0x000fe200000006ff */
[----:B------:R-:W-:Y:S01]  /*2700*/  UIADD3 UR4, UPT, UPT, UR5, 0xa0, URZ ;  /* 0x000000a005047890 */ /* 0x000fe2000fffe0ff */
[----:B------:R1:W-:Y:S05]  /*2710*/  SYNCS.ARRIVE.TRANS64.RED.A1T0 RZ, [R0+URZ], RZ ;  /* 0x000000ff00ff79a7 */ /* 0x0003ea00081004ff */
[----:B------:R-:W-:Y:S01]  /*2720*/  IMAD.U32 R6, RZ, RZ, UR4 ;  /* 0x00000004ff067e24 */ /* 0x000fe2000f8e00ff */
[----:B------:R-:W2:Y:S04]  /*2730*/  SYNCS.PHASECHK.TRANS64.TRYWAIT P0, [UR5+0xb0], R5 ;  /* 0x0000b005ff0075a7 */ /* 0x000ea80008001105 */
[----:B------:R-:W-:Y:S01]  /*2740*/  PRMT R6, R2, 0x654, R6 ;  /* 0x0000065402067816 */ /* 0x000fe20000000006 */
[----:B-12---:R-:W-:Y:S06]  /*2750*/  @!P0 BRA `(.L_x_43) ;  /* 0x0000006800808947 */ /* 0x006fec0003800000 */
.L_x_146:
[----:B------:R-:W-:Y:S01]  /*2760*/  ULEA UR4, UR6, UR37, 0x4 ;  /* 0x0000002506047291 */ /* 0x000fe2000f8e20ff */
[----:B------:R-:W-:Y:S01]  /*2770*/  SEL R3, R6, R3, !P2 ;  /* 0x0000000306037207 */ /* 0x000fe20005000000 */
[----:B------:R-:W-:Y:S01]  /*2780*/  UIADD3 UR5, UPT, UPT, UR5, 0xa0, URZ ;  /* 0x000000a005057890 */ /* 0x000fe2000fffe0ff */
[----:B-1----:R-:W-:Y:S01]  /*2790*/  LEA R0, R11, UR37, 0x3 ;  /* 0x000000250b007c11 */ /* 0x002fe2000f8e18ff */
[----:B------:R-:W-:Y:S01]  /*27a0*/  UIADD3 UR4, UPT, UPT, UR4, 0x130, URZ ;  /* 0x0000013004047890 */ /* 0x000fe2000fffe0ff */
[----:B------:R1:W-:Y:S01]  /*27b0*/  @!P2 SYNCS.ARRIVE.TRANS64.RED RZ, [R3+URZ], R4 ;  /* 0x0000000403ffa9a7 */ /* 0x0003e200080004ff */
[----:B------:R-:W-:Y:S01]  /*27c0*/  UIADD3 UR6, UPT, UPT, UR6, 0x1, URZ ;  /* 0x0000000106067890 */ /* 0x000fe2000fffe0ff */
[----:B------:R-:W-:-:S03]  /*27d0*/  VIADD R8, R8, 0x1 ;  /* 0x0000000108087836 */ /* 0x000fc60000000000 */
[----:B------:R-:W-:Y:S02]  /*27e0*/  UISETP.NE.AND UP0, UPT, UR6, 0x2, UPT ;  /* 0x000000020600788c */ /* 0x000fe4000bf05270 */
[----:B------:R-:W-:Y:S01]  /*27f0*/  ISETP.NE.AND P0, PT, R8, 0x2, PT ;  /* 0x000000020800780c */ /* 0x000fe20003f05270 */
[----:B------:R-:W-:Y:S06]  /*2800*/  UGETNEXTWORKID.BROADCAST [UR4], [UR5] ;  /* 0x00000000040073ca */ /* 0x000fec0008000100 */
[----:B------:R-:W-:Y:S02]  /*2810*/  USEL UR4, URZ, 0x1, UP0 ;  /* 0x00000001ff047887 */ /* 0x000fe40008000000 */
[----:B------:R-:W-:-:S04]  /*2820*/  USEL UR6, UR6, URZ, UP0 ;  /* 0x000000ff06067287 */ /* 0x000fc80008000000 */
[----:B------:R-:W-:Y:S02]  /*2830*/  LOP3.LUT R12, R12, UR4, RZ, 0x3c, !PT ;  /* 0x000000040c0c7c12 */ /* 0x000fe4000f8e3cff */
[----:B-1----:R-:W-:-:S04]  /*2840*/  SHF.L.U32 R4, R10, 0x1f, RZ ;  /* 0x0000001f0a047819 */ /* 0x002fc800000006ff */
[----:B------:R-:W1:Y:S02]  /*2850*/  SYNCS.PHASECHK.TRANS64.TRYWAIT P1, [R0+URZ+0xa0], R4 ;  /* 0x0000a004000075a7 */ /* 0x000e6400080211ff */
[----:B-1----:R-:W-:Y:S05]  /*2860*/  @!P1 BRA `(.L_x_44) ;  /* 0x0000006800549947 */ /* 0x002fea0003800000 */
.L_x_147:
[C---:B-1----:R-:W-:Y:S01]  /*2870*/  LEA R4, R11.reuse, UR37, 0x4 ;  /* 0x000000250b047c11 */ /* 0x042fe2000f8e20ff */
[----:B------:R-:W-:Y:S01]  /*2880*/  VIADD R0, R0, 0xb0 ;  /* 0x000000b000007836 */ /* 0x000fe20000000000 */
[----:B------:R-:W-:Y:S01]  /*2890*/  SEL R8, R8, RZ, P0 ;  /* 0x000000ff08087207 */ /* 0x000fe20000000000 */
[----:B------:R-:W-:-:S03]  /*28a0*/  VIADD R11, R11, 0x1 ;  /* 0x000000010b0b7836 */ /* 0x000fc60000000000 */
[----:B------:R-:W1:Y:S01]  /*28b0*/  LDS.128 R4, [R4+0x130] ;  /* 0x0001300004047984 */ /* 0x000e620000000c00 */
[----:B------:R-:W-:Y:S02]  /*28c0*/  PRMT R0, RZ, 0x654, R0 ;  /* 0x00000654ff007816 */ /* 0x000fe40000000000 */
[C---:B------:R-:W-:Y:S01]  /*28d0*/  ISETP.NE.AND P1, PT, R11.reuse, 0x2, PT ;  /* 0x000000020b00780c */ /* 0x040fe20003f25270 */
[----:B------:R-:W-:Y:S01]  /*28e0*/  @!PT LDS RZ, [RZ] ;  /* 0x00000000fffff984 */ /* 0x000fe20000000800 */
[----:B------:R-:W-:Y:S01]  /*28f0*/  @!PT LDS RZ, [RZ] ;  /* 0x00000000fffff984 */ /* 0x000fe20000000800 */
[----:B------:R-:W-:Y:S01]  /*2900*/  @!PT LDS RZ, [RZ] ;  /* 0x00000000fffff984 */ /* 0x000fe20000000800 */
[----:B------:R-:W-:Y:S01]  /*2910*/  @!PT LDS RZ, [RZ] ;  /* 0x00000000fffff984 */ /* 0x000fe20000000800 */
[----:B------:R2:W-:Y:S06]  /*2920*/  MEMBAR.ALL.CTA ;  /* 0x0000000000007992 */ /* 0x0005ec0000008000 */
[----:B--2---:R-:W2:Y:S01]  /*2930*/  FENCE.VIEW.ASYNC.S ;  /* 0x00000000000073c6 */ /* 0x004ea20000000000 */
[----:B------:R-:W-:Y:S01]  /*2940*/  SEL R11, R11, RZ, P1 ;  /* 0x000000ff0b0b7207 */ /* 0x000fe20000800000 */
[----:B--2---:R2:W-:Y:S01]  /*2950*/  SYNCS.ARRIVE.TRANS64.RED.A1T0 RZ, [R0+URZ], RZ ;  /* 0x000000ff00ff79a7 */ /* 0x0045e200081004ff */
[----:B-1----:R-:W-:-:S02]  /*2960*/  LOP3.LUT P3, RZ, R6, 0x1, RZ, 0xc0, !PT ;  /* 0x0000000106ff7812 */ /* 0x002fc4000786c0ff */
[----:B------:R-:W-:-:S04]  /*2970*/  SEL R4, RZ, 0x1, P1 ;  /* 0x00000001ff047807 */ /* 0x000fc80000800000 */
[----:B------:R-:W-:Y:S02]  /*2980*/  LOP3.LUT R10, R10, R4, RZ, 0x3c, !PT ;  /* 0x000000040a0a7212 */ /* 0x000fe400078e3cff */
[----:B--2---:R-:W-:-:S04]  /*2990*/  SEL R0, RZ, 0x1, P0 ;  /* 0x00000001ff007807 */ /* 0x004fc80000000000 */
[----:B------:R-:W-:Y:S01]  /*29a0*/  LOP3.LUT R9, R9, R0, RZ, 0x3c, !PT ;  /* 0x0000000009097212 */ /* 0x000fe200078e3cff */
[----:B------:R-:W-:Y:S06]  /*29b0*/  @P3 BRA `(.L_x_45) ;  /* 0xfffffffc002c3947 */ /* 0x000fec000383ffff */
[----:B------:R-:W-:Y:S01]  /*29c0*/  ULEA UR5, UR6, UR37, 0x3 ;  /* 0x0000002506057291 */ /* 0x000fe2000f8e18ff */
[----:B------:R-:W-:-:S08]  /*29d0*/  SHF.L.U32 R2, R12, 0x1f, RZ ;  /* 0x0000001f0c027819 */ /* 0x000fd000000006ff */
[----:B------:R-:W1:Y:S02]  /*29e0*/  SYNCS.PHASECHK.TRANS64 P0, [UR5+0xb0], R2 ;  /* 0x0000b002ff0075a7 */ /* 0x000e640008001005 */
[----:B-1----:R-:W-:Y:S05]  /*29f0*/  @P0 BRA `(.L_x_46) ;  /* 0x0000000000080947 */ /* 0x002fea0003800000 */
[----:B------:R-:W1:Y:S02]  /*2a00*/  SYNCS.PHASECHK.TRANS64.TRYWAIT P0, [UR5+0xb0], R2 ;  /* 0x0000b002ff0075a7 */ /* 0x000e640008001105 */
[----:B-1----:R-:W-:Y:S05]  /*2a10*/  @!P0 BRA `(.L_x_47) ;  /* 0x0000006400fc8947 */ /* 0x002fea0003800000 */
.L_x_46:
[----:B------:R-:W-:-:S04]  /*2a20*/  UIADD3 UR4, UPT, UPT, UR6, 0x1, URZ ;  /* 0x0000000106047890 */ /* 0x000fc8000fffe0ff */
[----:B------:R-:W-:-:S04]  /*2a30*/  UISETP.NE.AND UP0, UPT, UR4, 0x2, UPT ;  /* 0x000000020400788c */ /* 0x000fc8000bf05270 */
[----:B------:R-:W-:Y:S02]  /*2a40*/  USEL UR7, URZ, 0x1, UP0 ;  /* 0x00000001ff077887 */ /* 0x000fe40008000000 */
[----:B------:R-:W-:-:S04]  /*2a50*/  USEL UR4, UR4, URZ, UP0 ;  /* 0x000000ff04047287 */ /* 0x000fc80008000000 */
[----:B------:R-:W-:Y:S01]  /*2a60*/  ULEA UR4, UR4, UR37, 0x3 ;  /* 0x0000002504047291 */ /* 0x000fe2000f8e18ff */
[----:B-1----:R-:W-:-:S04]  /*2a70*/  LOP3.LUT R2, R12, UR7, RZ, 0x3c, !PT ;  /* 0x000000070c027c12 */ /* 0x002fc8000f8e3cff */
[----:B------:R-:W-:-:S04]  /*2a80*/  SHF.L.U32 R0, R2, 0x1f, RZ ;  /* 0x0000001f02007819 */ /* 0x000fc800000006ff */
[----:B------:R-:W1:Y:S02]  /*2a90*/  SYNCS.PHASECHK.TRANS64 P0, [UR4+0xb0], R0 ;  /* 0x0000b000ff0075a7 */ /* 0x000e640008001004 */
[----:B-1----:R-:W-:Y:S05]  /*2aa0*/  @P0 EXIT ;  /* 0x000000000000094d */ /* 0x002fea0003800000 */
[----:B------:R-:W-:Y:S02]  /*2ab0*/  SHF.L.U32 R2, R2, 0x1f, RZ ;  /* 0x0000001f02027819 */ /* 0x000fe400000006ff */
[----:B------:R-:W-:-:S07]  /*2ac0*/  MOV R0, UR4 ;  /* 0x0000000400007c02 */ /* 0x000fce0008000f00 */
.L_x_48:
[----:B-1----:R1:W2:Y:S02]  /*2ad0*/  SYNCS.PHASECHK.TRANS64.TRYWAIT P0, [R0+URZ+0xb0], R2 ;  /* 0x0000b002000075a7 */ /* 0x0022a400080011ff */
[----:B--2---:R-:W-:Y:S05]  /*2ae0*/  @!P0 NANOSLEEP.SYNCS 0x989680 ;  /* 0x009896800000895d */ /* 0x004fea0003900000 */
[----:B------:R-:W2:Y:S02]  /*2af0*/  @!P0 SYNCS.PHASECHK.TRANS64 P0, [R0+URZ+0xb0], R2 ;  /* 0x0000b002000085a7 */ /* 0x000ea400080010ff */
[----:B--2---:R-:W-:Y:S05]  /*2b00*/  @P0 EXIT ;  /* 0x000000000000094d */ /* 0x004fea0003800000 */
[----:B------:R-:W-:Y:S05]  /*2b10*/  BRA `(.L_x_48) ;  /* 0xfffffffc00ec7947 */ /* 0x000fea000383ffff */
.L_x_41:
[----:B------:R-:W-:-:S09]  /*2b20*/  UISETP.NE.AND UP1, UPT, UR8, URZ, UPT ;  /* 0x000000ff0800728c */ /* 0x000fd2000bf25270 */
[----:B------:R-:W-:Y:S05]  /*2b30*/  BRA.U UP1, `(.L_x_49) ;  /* 0x0000000d01947547 */ /* 0x000fea000b800000 */
[----:B------:R-:W-:Y:S01]  /*2b40*/  UMOV UR4, 0x40 ;  /* 0x0000004000047882 */ /* 0x000fe20000000000 */
[----:B------:R-:W-:Y:S01]  /*2b50*/  NOP ;  /* 0x0000000000007918 */ /* 0x000fe20000000000 */
[----:B------:R-:W-:Y:S01]  /*2b60*/  ULEA UR4, UR37, UR4, 0x18 ;  /* 0x0000000425047291 */ /* 0x000fe2000f8ec0ff */
[----:B------:R-:W-:Y:S02]  /*2b70*/  UMOV UR5, 0x400 ;  /* 0x0000040000057882 */ /* 0x000fe40000000000 */
[----:B------:R-:W-:-:S06]  /*2b80*/  ULEA UR37, UR37, UR5, 0x18 ;  /* 0x0000000525257291 */ /* 0x000fcc000f8ec0ff */
[----:B------:R-:W1:Y:S02]  /*2b90*/  LDS.U8 R0, [UR4+0x1c] ;  /* 0x00001c04ff007984 */ /* 0x000e640008000000 */
[----:B-1----:R-:W-:-:S13]  /*2ba0*/  ISETP.NE.AND P0, PT, R0, RZ, PT ;  /* 0x000000ff0000720c */ /* 0x002fda0003f05270 */
[----:B------:R-:W-:Y:S05]  /*2bb0*/  @P0 BRA `(.L_x_50) ;  /* 0x0000000000580947 */ /* 0x000fea0003800000 */
[----:B------:R-:W-:-:S13]  /*2bc0*/  ELECT P0, URZ, PT ;  /* 0x0000000000ff782f */ /* 0x000fda0003800000 */
[----:B------:R-:W-:Y:S05]  /*2bd0*/  @!P0 BRA `(.L_x_51) ;  /* 0x0000000000608947 */ /* 0x000fea0003800000 */
[----:B------:R-:W-:Y:S01]  /*2be0*/  UMOV UR5, 0x10 ;  /* 0x0000001000057882 */ /* 0x000fe20000000000 */
[----:B------:R-:W-:Y:S01]  /*2bf0*/  HFMA2 R0, -RZ, RZ, 0, 5.9604644775390625e-08 ;  /* 0x00000001ff007431 */ /* 0x000fe200000001ff */
[----:B------:R-:W-:-:S03]  /*2c00*/  MOV R2, 0xffff ;  /* 0x0000ffff00027802 */ /* 0x000fc60000000f00 */
[----:B------:R-:W-:Y:S04]  /*2c10*/  DEPBAR.LE SB1, 0x36 ;  /* 0x00009d800000791a */ /* 0x000fe80000000000 */
[----:B------:R-:W1:Y:S02]  /*2c20*/  UTCATOMSWS.FIND_AND_SET.ALIGN UP0, UR5, UR5 ;  /* 0x00000005000575e3 */ /* 0x000e640008000800 */
[----:B-1----:R-:W-:Y:S01]  /*2c30*/  MOV R3, UR5 ;  /* 0x0000000500037c02 */ /* 0x002fe20008000f00 */
[----:B------:R-:W-:Y:S06]  /*2c40*/  BRA.U UP0, `(.L_x_52) ;  /* 0x0000000100187547 */ /* 0x000fec000b800000 */
.L_x_53:
[----:B------:R-:W-:Y:S05]  /*2c50*/  NANOSLEEP 0x64 ;  /* 0x000000640000795d */ /* 0x000fea0003800000 */
[----:B------:R-:W-:-:S05]  /*2c60*/  UMOV UR5, 0x10 ;  /* 0x0000001000057882 */ /* 0x000fca0000000000 */
[----:B------:R-:W-:Y:S04]  /*2c70*/  DEPBAR.LE SB1, 0x36 ;  /* 0x00009d800000791a */ /* 0x000fe80000000000 */
[----:B------:R-:W1:Y:S02]  /*2c80*/  UTCATOMSWS.FIND_AND_SET.ALIGN UP0, UR5, UR5 ;  /* 0x00000005000575e3 */ /* 0x000e640008000800 */
[----:B-1----:R-:W-:Y:S01]  /*2c90*/  MOV R3, UR5 ;  /* 0x0000000500037c02 */ /* 0x002fe20008000f00 */
[----:B------:R-:W-:Y:S05]  /*2ca0*/  BRA.U !UP0, `(.L_x_53) ;  /* 0xfffffffd08e87547 */ /* 0x000fea000b83ffff */
.L_x_52:
[-C--:B------:R-:W-:Y:S02]  /*2cb0*/  SHF.L.U32 R2, R2, R3.reuse, RZ ;  /* 0x0000000302027219 */ /* 0x080fe400000006ff */
[----:B------:R-:W-:Y:S01]  /*2cc0*/  SHF.L.U32 R0, R0, R3, RZ ;  /* 0x0000000300007219 */ /* 0x000fe200000006ff */
[----:B------:R-:W-:Y:S02]  /*2cd0*/  IMAD.SHL.U32 R3, R3, 0x20, RZ ;  /* 0x0000002003037824 */ /* 0x000fe400078e00ff */
[----:B------:R1:W-:Y:S04]  /*2ce0*/  ATOMS.OR RZ, [UR4+0x14], R2 ;  /* 0x00001402ffff798c */ /* 0x0003e8000b000004 */
[----:B------:R1:W-:Y:S04]  /*2cf0*/  ATOMS.OR RZ, [UR4+0x18], R0 ;  /* 0x00001800ffff798c */ /* 0x0003e8000b000004 */
[----:B------:R1:W-:Y:S01]  /*2d00*/  STS [UR37+0x150], R3 ;  /* 0x00015003ff007988 */ /* 0x0003e20008000825 */
[----:B------:R-:W-:Y:S05]  /*2d10*/  BRA `(.L_x_51) ;  /* 0x0000000000107947 */ /* 0x000fea0003800000 */
.L_x_50:
[----:B------:R-:W-:Y:S02]  /*2d20*/  MOV R0, 0xffffffff ;  /* 0xffffffff00007802 */ /* 0x000fe40000000f00 */
[----:B------:R-:W-:-:S03]  /*2d30*/  MOV R2, 0x2d60 ;  /* 0x00002d6000027802 */ /* 0x000fc60000000f00 */
[----:B------:R1:W-:Y:S04]  /*2d40*/  STS [UR37+0x150], R0 ;  /* 0x00015000ff007988 */ /* 0x0003e80008000825 */
[----:B-1-3-5:R-:W-:Y:S05]  /*2d50*/  CALL.REL.NOINC `($__internal_1_$__cuda_sm10x_tcgen05_guardrail_trap_phase_invalid_during_alloc) ;  /* 0x0000006c00447944 */ /* 0x02afea0003c00000 */
.L_x_51:
[----:B------:R-:W-:Y:S05]  /*2d60*/  WARPSYNC.ALL ;  /* 0x0000000000007948 */ /* 0x000fea0003800000 */
[----:B------:R-:W2:Y:S01]  /*2d70*/  S2UR UR6, SR_CgaCtaId ;  /* 0x00000000000679c3 */ /* 0x000ea20000008800 */
[----:B------:R-:W-:Y:S01]  /*2d80*/  UMOV UR4, 0x400 ;  /* 0x0000040000047882 */ /* 0x000fe20000000000 */
[----:B------:R-:W-:-:S06]  /*2d90*/  NOP ;  /* 0x0000000000007918 */ /* 0x000fcc0000000000 */
[----:B------:R-:W-:Y:S06]  /*2da0*/  BAR.ARV 0x6, 0xa0 ;  /* 0x0182800000007b1d */ /* 0x000fec0000002000 */
[----:B------:R-:W4:Y:S01]  /*2db0*/  LDCU UR7, c[0x0][0x38c] ;  /* 0x00007180ff0777ac */ /* 0x000f220008000800 */
[----:B------:R-:W-:Y:S01]  /*2dc0*/  IMAD.MOV.U32 R11, RZ, RZ, 0x1 ;  /* 0x00000001ff0b7424 */ /* 0x000fe200078e00ff */
[----:B------:R-:W-:Y:S01]  /*2dd0*/  CS2R R8, SRZ ;  /* 0x0000000000087805 */ /* 0x000fe2000001ff00 */
[----:B------:R-:W-:Y:S01]  /*2de0*/  IMAD.MOV.U32 R10, RZ, RZ, RZ ;  /* 0x000000ffff0a7224 */ /* 0x000fe200078e00ff */
[----:B------:R-:W-:Y:S01]  /*2df0*/  UMOV UR18, URZ ;  /* 0x000000ff00127c82 */ /* 0x000fe20008000000 */
[----:B------:R-:W-:Y:S01]  /*2e00*/  UMOV UR17, URZ ;  /* 0x000000ff00117c82 */ /* 0x000fe20008000000 */
[----:B------:R-:W-:Y:S01]  /*2e10*/  UMOV UR22, 0x0 ;  /* 0x0000000000167882 */ /* 0x000fe20000000000 */
[----:B------:R-:W-:Y:S01]  /*2e20*/  UMOV UR23, 0x4400010 ;  /* 0x0440001000177882 */ /* 0x000fe20000000000 */
[----:B------:R-:W-:Y:S01]  /*2e30*/  UMOV UR20, 0x0 ;  /* 0x0000000000147882 */ /* 0x000fe20000000000 */
[----:B------:R-:W-:Y:S01]  /*2e40*/  UMOV UR21, 0x4400010 ;  /* 0x0440001000157882 */ /* 0x000fe20000000000 */
[----:B--2---:R-:W-:Y:S01]  /*2e50*/  ULEA UR6, UR6, UR4, 0x18 ;  /* 0x0000000406067291 */ /* 0x004fe2000f8ec0ff */
[----:B------:R-:W2:Y:S03]  /*2e60*/  LDCU UR4, c[0x0][0x38c] ;  /* 0x00007180ff0477ac */ /* 0x000ea60008000800 */
[----:B------:R-:W-:-:S02]  /*2e70*/  UIADD3 UR11, UPT, UPT, UR6, 0x8800, URZ ;  /* 0x00008800060b7890 */ /* 0x000fc4000fffe0ff */
[----:B----4-:R-:W-:-:S03]  /*2e80*/  UIADD3 UR7, UPT, UPT, UR7, 0x1f, URZ ;  /* 0x0000001f07077890 */ /* 0x010fc6000fffe0ff */
[----:B-1----:R-:W1:Y:S01]  /*2e90*/  LDS R0, [UR6+0x150] ;  /* 0x00015006ff007984 */ /* 0x002e620008000800 */
[----:B------:R-:W-:Y:S02]  /*2ea0*/  UIADD3 UR12, UPT, UPT, UR6, 0xd800, URZ ;  /* 0x0000d800060c7890 */ /* 0x000fe4000fffe0ff */
[----:B------:R-:W-:Y:S02]  /*2eb0*/  USHF.R.S32.HI UR5, URZ, 0x1f, UR7 ;  /* 0x0000001fff057899 */ /* 0x000fe40008011407 */
[----:B------:R-:W-:Y:S02]  /*2ec0*/  USHF.R.U32.HI UR11, URZ, 0x4, UR11 ;  /* 0x00000004ff0b7899 */ /* 0x000fe4000801160b */
[----:B------:R-:W-:Y:S02]  /*2ed0*/  ULEA.HI UR5, UR5, UR7, URZ, 0x5 ;  /* 0x0000000705057291 */ /* 0x000fe4000f8f28ff */
[----:B------:R-:W-:Y:S02]  /*2ee0*/  USHF.R.U32.HI UR12, URZ, 0x4, UR12 ;  /* 0x00000004ff0c7899 */ /* 0x000fe4000801160c */
[----:B------:R-:W-:-:S02]  /*2ef0*/  USHF.R.S32.HI UR5, URZ, 0x5, UR5 ;  /* 0x00000005ff057899 */ /* 0x000fc40008011405 */
[----:B------:R-:W-:Y:S02]  /*2f00*/  ULOP3.LUT UR11, UR11, 0x3fff, URZ, 0xc0, !UPT ;  /* 0x00003fff0b0b7892 */ /* 0x000fe4000f8ec0ff */
[----:B------:R-:W-:Y:S02]  /*2f10*/  UISETP.LT.AND UP0, UPT, UR5, 0x1, UPT ;  /* 0x000000010500788c */ /* 0x000fe4000bf01270 */
[----:B------:R-:W-:Y:S02]  /*2f20*/  ULOP3.LUT UR12, UR12, 0x3fff, URZ, 0xc0, !UPT ;  /* 0x00003fff0c0c7892 */ /* 0x000fe4000f8ec0ff */
[----:B------:R-:W-:Y:S02]  /*2f30*/  USEL UR10, UR5, 0x1, !UP0 ;  /* 0x00000001050a7887 */ /* 0x000fe4000c000000 */
[----:B------:R-:W-:Y:S02]  /*2f40*/  ULOP3.LUT UR11, UR11, 0x10000, URZ, 0xfc, !UPT ;  /* 0x000100000b0b7892 */ /* 0x000fe4000f8efcff */
[----:B------:R-:W-:-:S02]  /*2f50*/  ULOP3.LUT UR12, UR12, 0x10000, URZ, 0xfc, !UPT ;  /* 0x000100000c0c7892 */ /* 0x000fc4000f8efcff */
[----:B------:R-:W-:Y:S02]  /*2f60*/  UIADD3 UR10, UPT, UPT, -UR10, URZ, URZ ;  /* 0x000000ff0a0a7290 */ /* 0x000fe4000fffe1ff */
[----:B--2---:R-:W-:Y:S01]  /*2f70*/  UISETP.GE.AND UP3, UPT, UR4, 0x1, UPT ;  /* 0x000000010400788c */ /* 0x004fe2000bf66270 */
[----:B-1----:R-:W-:-:S15]  /*2f80*/  R2UR UR19, R0 ;  /* 0x00000000001372ca */ /* 0x002fde00000e0000 */
.L_x_60:
[----:B------:R-:W-:Y:S02]  /*2f90*/  LEA R0, R10, UR6, 0x3 ;  /* 0x000000060a007c11 */ /* 0x000fe4000f8e18ff */
[----:B------:R-:W-:Y:S02]  /*2fa0*/  SHF.L.U32 R2, R9, 0x1f, RZ ;  /* 0x0000001f09027819 */ /* 0x000fe400000006ff */
[----:B------:R-:W-:Y:S01]  /*2fb0*/  PLOP3.LUT P0, PT, PT, PT, UP3, 0x80, 0x8 ;  /* 0x000000000008781c */ /* 0x000fe20003f0f038 */
[----:B------:R-:W-:Y:S01]  /*2fc0*/  VIADD R3, R0, 0xb0 ;  /* 0x000000b000037836 */ /* 0x000fe20000000000 */
[----:B-1----:R-:W1:Y:S02]  /*2fd0*/  SYNCS.PHASECHK.TRANS64.TRYWAIT P1, [R0+URZ+0xa0], R2 ;  /* 0x0000a002000075a7 */ /* 0x002e6400080211ff */
[----:B-1--4-:R-:W-:Y:S09]  /*2fe0*/  @!P1 BRA `(.L_x_54) ;  /* 0x0000006000a09947 */ /* 0x012ff20003800000 */
.L_x_149:
[----:B------:R-:W-:Y:S01]  /*2ff0*/  LEA R4, R10, UR6, 0x4 ;  /* 0x000000060a047c11 */ /* 0x000fe2000f8e20ff */
[----:B------:R-:W-:Y:S01]  /*3000*/  @UP3 ULEA UR4, UR17, UR6, 0x3 ;  /* 0x0000000611043291 */ /* 0x000fe2000f8e18ff */
[----:B------:R-:W-:Y:S01]  /*3010*/  PLOP3.LUT P2, PT, PT, PT, PT, 0x80, 0x8 ;  /* 0x000000000008781c */ /* 0x000fe20003f4f070 */
[----:B------:R-:W-:Y:S01]  /*3020*/  ULEA UR8, UR18, UR6, 0x3 ;  /* 0x0000000612087291 */ /* 0x000fe2000f8e18ff */
[----:B------:R-:W-:Y:S02]  /*3030*/  PRMT R3, RZ, 0x654, R3 ;  /* 0x00000654ff037816 */ /* 0x000fe40000000003 */
[----:B------:R-:W2:Y:S01]  /*3040*/  LDS.128 R4, [R4+0x130] ;  /* 0x0001300004047984 */ /* 0x000ea20000000c00 */
[----:B-1----:R-:W-:Y:S02]  /*3050*/  @P0 SHF.L.U32 R2, R8, 0x1f, RZ ;  /* 0x0000001f08020819 */ /* 0x002fe400000006ff */
[----:B------:R-:W-:Y:S01]  /*3060*/  SHF.L.U32 R0, R11, 0x1f, RZ ;  /* 0x0000001f0b007819 */ /* 0x000fe200000006ff */
[----:B------:R-:W-:Y:S01]  /*3070*/  @!PT LDS RZ, [RZ] ;  /* 0x00000000fffff984 */ /* 0x000fe20000000800 */
[----:B------:R-:W-:Y:S01]  /*3080*/  @!PT LDS RZ, [RZ] ;  /* 0x00000000fffff984 */ /* 0x000fe20000000800 */
[----:B------:R-:W-:Y:S01]  /*3090*/  @!PT LDS RZ, [RZ] ;  /* 0x00000000fffff984 */ /* 0x000fe20000000800 */
[----:B------:R-:W-:Y:S01]  /*30a0*/  @!PT LDS RZ, [RZ] ;  /* 0x00000000fffff984 */ /* 0x000fe20000000800 */
[----:B------:R1:W-:Y:S06]  /*30b0*/  MEMBAR.ALL.CTA ;  /* 0x0000000000007992 */ /* 0x0003ec0000008000 */
[----:B-1----:R-:W1:Y:S02]  /*30c0*/  FENCE.VIEW.ASYNC.S ;  /* 0x00000000000073c6 */ /* 0x002e640000000000 */
[----:B-1----:R1:W-:Y:S01]  /*30d0*/  SYNCS.ARRIVE.TRANS64.RED.A1T0 RZ, [R3+URZ], RZ ;  /* 0x000000ff03ff79a7 */ /* 0x0023e200081004ff */
[----:B------:R1:W4:Y:S01]  /*30e0*/  @P0 SYNCS.PHASECHK.TRANS64.TRYWAIT P2, [UR4], R2 ;  /* 0x00000002ff0005a7 */ /* 0x0003220008041104 */
[----:B------:R-:W-:Y:S01]  /*30f0*/  ULEA.HI UR4, UR18, UR18, URZ, 0x1 ;  /* 0x0000001212047291 */ /* 0x000fe2000f8f08ff */
[----:B--2---:R-:W-:-:S03]  /*3100*/  LOP3.LUT P1, RZ, R6, 0x1, RZ, 0xc0, !PT ;  /* 0x0000000106ff7812 */ /* 0x004fc6000782c0ff */
[----:B------:R-:W-:Y:S02]  /*3110*/  USHF.L.U32 UR9, UR4, 0x7, URZ ;  /* 0x0000000704097899 */ /* 0x000fe400080006ff */
[----:B------:R-:W-:Y:S02]  /*3120*/  ULOP3.LUT UR4, UR4, 0xffe, URZ, 0xc0, !UPT ;  /* 0x00000ffe04047892 */ /* 0x000fe4000f8ec0ff */
[----:B------:R-:W-:Y:S02]  /*3130*/  ULOP3.LUT UR9, UR9, 0xffffff00, URZ, 0xc0, !UPT ;  /* 0xffffff0009097892 */ /* 0x000fe4000f8ec0ff */
[----:B------:R-:W-:Y:S02]  /*3140*/  UIADD3 UR4, UPT, UPT, -UR4, UR18, URZ ;  /* 0x0000001204047290 */ /* 0x000fe4000fffe1ff */
[----:B------:R-:W-:Y:S01]  /*3150*/  UIADD3 UR9, UPT, UPT, UR19, UR9, URZ ;  /* 0x0000000913097290 */ /* 0x000fe2000fffe0ff */
[----:B------:R-:W2:Y:S03]  /*3160*/  SYNCS.PHASECHK.TRANS64.TRYWAIT P0, [UR8+0xe0], R0 ;  /* 0x0000e000ff0075a7 */ /* 0x000ea60008001108 */
[----:B------:R-:W-:Y:S01]  /*3170*/  ULEA UR9, UR4, UR9, 0x14 ;  /* 0x0000000904097291 */ /* 0x000fe2000f8ea0ff */
[----:B-12-4-:R-:W-:Y:S11]  /*3180*/  @!P0 BRA `(.L_x_55) ;  /* 0x00000060004c8947 */ /* 0x016ff60003800000 */
.L_x_151:
[----:B------:R-:W-:Y:S01]  /*3190*/  IADD3 R10, PT, PT, R10, 0x1, RZ ;  /* 0x000000010a0a7810 */ /* 0x000fe20007ffe0ff */
[----:B------:R-:W-:Y:S06]  /*31a0*/  BRA.U !UP3, `(.L_x_56) ;  /* 0x000000010b987547 */ /* 0x000fec000b800000 */
[----:B------:R-:W-:Y:S01]  /*31b0*/  UPLOP3.LUT UP4, UPT, UPT, UPT, UPT, 0x40, 0x4 ;  /* 0x000000000004789c */ /* 0x000fe20003f8e870 */
[----:B------:R-:W-:Y:S01]  /*31c0*/  UMOV UR16, UR10 ;  /* 0x0000000a00107c82 */ /* 0x000fe20008000000 */
[----:B------:R-:W-:Y:S01]  /*31d0*/  UMOV UR15, UR5 ;  /* 0x00000005000f7c82 */ /* 0x000fe20008000000 */
[----:B------:R-:W-:-:S08]  /*31e0*/  UMOV UR14, UR17 ;  /* 0x00000011000e7c82 */ /* 0x000fd00008000000 */
.L_x_59:
[----:B------:R-:W-:Y:S02]  /*31f0*/  UIADD3 UR16, UPT, UPT, UR16, 0x1, URZ ;  /* 0x0000000110107890 */ /* 0x000fe4000fffe0ff */
[----:B--2---:R-:W-:Y:S02]  /*3200*/  ULEA UR7, UR14, UR6, 0x3 ;  /* 0x000000060e077291 */ /* 0x004fe4000f8e18ff */
[----:B------:R-:W-:Y:S01]  /*3210*/  UISETP.NE.AND UP0, UPT, UR16, URZ, UPT ;  /* 0x000000ff1000728c */ /* 0x000fe2000bf05270 */
[----:B----4-:R-:W-:Y:S10]  /*3220*/  @P2 BRA `(.L_x_57) ;  /* 0x00000000000c2947 */ /* 0x010ff40003800000 */
[----:B-1----:R-:W-:Y:S04]  /*3230*/  SHF.L.U32 R2, R8, 0x1f, RZ ;  /* 0x0000001f08027819 */ /* 0x002fe800000006ff */
[----:B------:R-:W1:Y:S02]  /*3240*/  SYNCS.PHASECHK.TRANS64.TRYWAIT P0, [UR7], R2 ;  /* 0x00000002ff0075a7 */ /* 0x000e640008001107 */
[----:B-1----:R-:W-:Y:S05]  /*3250*/  @!P0 BRA `(.L_x_58) ;  /* 0x0000006000308947 */ /* 0x002fea0003800000 */
.L_x_57:
[----:B------:R-:W-:Y:S01]  /*3260*/  UISETP.NE.AND UP1, UPT, UR15, 0x1, UPT ;  /* 0x000000010f00788c */ /* 0x000fe2000bf25270 */
[----:B------:R-:W-:Y:S01]  /*3270*/  PLOP3.LUT P2, PT, PT, PT, PT, 0x80, 0x8 ;  /* 0x000000000008781c */ /* 0x000fe20003f4f070 */
[----:B------:R-:W-:Y:S02]  /*3280*/  UIADD3 UR17, UPT, UPT, UR14, 0x1, URZ ;  /* 0x000000010e117890 */ /* 0x000fe4000fffe0ff */
[----:B------:R-:W-:Y:S02]  /*3290*/  ULEA UR24, UR14, UR12, 0xa ;  /* 0x0000000c0e187291 */ /* 0x000fe4000f8e50ff */
[----:B------:R-:W-:Y:S01]  /*32a0*/  UISETP.NE.AND UP2, UPT, UR17, 0x5, UPT ;  /* 0x000000051100788c */ /* 0x000fe2000bf45270 */
[----:B------:R-:W-:Y:S01]  /*32b0*/  PLOP3.LUT P0, PT, PT, PT, UP1, 0x80, 0x8 ;  /* 0x000000000008781c */ /* 0x000fe20003f0f018 */
[----:B------:R-:W-:Y:S02]  /*32c0*/  ULEA UR26, UR14, UR11, 0x8 ;  /* 0x0000000b0e1a7291 */ /* 0x000fe4000f8e40ff */
[----:B------:R-:W-:Y:S02]  /*32d0*/  USEL UR13, URZ, 0x1, UP2 ;  /* 0x00000001ff0d7887 */ /* 0x000fe40009000000 */
[----:B------:R-:W-:Y:S02]  /*32e0*/  USEL UR17, UR17, URZ, UP2 ;  /* 0x000000ff11117287 */ /* 0x000fe40009000000 */
[----:B------:R-:W-:Y:S02]  /*32f0*/  UIADD3 UR30, UPT, UPT, UR24, 0x2, URZ ;  /* 0x00000002181e7890 */ /* 0x000fe4000fffe0ff */
[----:B------:R-:W-:Y:S01]  /*3300*/  @UP1 ULEA UR4, UR17, UR6, 0x3 ;  /* 0x0000000611041291 */ /* 0x000fe2000f8e18ff */
[----:B------:R-:W-:Y:S01]  /*3310*/  LOP3.LUT R8, R8, UR13, RZ, 0x3c, !PT ;  /* 0x0000000d08087c12 */ /* 0x000fe2000f8e3cff */
[----:B------:R-:W-:Y:S02]  /*3320*/  UIADD3 UR28, UPT, UPT, UR26, 0x2, URZ ;  /* 0x000000021a1c7890 */ /* 0x000fe4000fffe0ff */
[----:B------:R-:W-:Y:S01]  /*3330*/  UIADD3 UR7, UPT, UPT, UR7, 0x28, URZ ;  /* 0x0000002807077890 */ /* 0x000fe2000fffe0ff */
[----:B-1----:R-:W-:Y:S01]  /*3340*/  @P0 SHF.L.U32 R0, R8, 0x1f, RZ ;  /* 0x0000001f08000819 */ /* 0x002fe200000006ff */
[----:B------:R-:W-:Y:S01]  /*3350*/  UMOV UR25, 0x80004020 ;  /* 0x8000402000197882 */ /* 0x000fe20000000000 */
[----:B------:R-:W-:Y:S01]  /*3360*/  UMOV UR27, 0x80004020 ;  /* 0x80004020001b7882 */ /* 0x000fe20000000000 */
[----:B------:R-:W-:Y:S01]  /*3370*/  UMOV UR31, 0x80004020 ;  /* 0x80004020001f7882 */ /* 0x000fe20000000000 */
[----:B------:R2:W4:Y:S01]  /*3380*/  @P0 SYNCS.PHASECHK.TRANS64.TRYWAIT P2, [UR4], R0 ;  /* 0x00000000ff0005a7 */ /* 0x0005220008041104 */
[----:B------:R-:W-:Y:S01]  /*3390*/  UIADD3 UR15, UPT, UPT, UR15, -0x1, URZ ;  /* 0xffffffff0f0f7890 */ /* 0x000fe2000fffe0ff */
[----:B------:R2:W-:Y:S01]  /*33a0*/  UTCHMMA gdesc[UR26], gdesc[UR24], tmem[UR9], tmem[UR22], idesc[UR23], UP4 ;  /* 0x00ff16181a0075ea */ /* 0x0005e2000a000009 */
[----:B------:R-:W-:Y:S01]  /*33b0*/  UPLOP3.LUT UP4, UPT, UPT, UPT, UPT, 0x80, 0x8 ;  /* 0x000000000008789c */ /* 0x000fe20003f8f070 */
[----:B------:R-:W-:Y:S01]  /*33c0*/  UMOV UR29, 0x80004020 ;  /* 0x80004020001d7882 */ /* 0x000fe20000000000 */
[----:B------:R-:W-:Y:S01]  /*33d0*/  UMOV UR14, UR17 ;  /* 0x00000011000e7c82 */ /* 0x000fe20008000000 */
[----:B------:R2:W-:Y:S01]  /*33e0*/  UTCHMMA gdesc[UR28], gdesc[UR30], tmem[UR9], tmem[UR20], idesc[UR21], UPT ;  /* 0x00ff141e1c0075ea */ /* 0x0005e2000b800009 */
[----:B------:R2:W-:Y:S01]  /*33f0*/  UTCBAR [UR7], URZ ;  /* 0x000000ff070073e9 */ /* 0x0005e200080000ff */
[----:B------:R-:W-:Y:S06]  /*3400*/  BRA.U UP0, `(.L_x_59) ;  /* 0xfffffffd00787547 */ /* 0x000fec000b83ffff */
.L_x_56:
[----:B------:R-:W-:Y:S01]  /*3410*/  UIADD3 UR18, UPT, UPT, UR18, 0x1, URZ ;  /* 0x0000000112127890 */ /* 0x000fe2000fffe0ff */
[C---:B------:R-:W-:Y:S01]  /*3420*/  ISETP.NE.AND P0, PT, R10.reuse, 0x2, PT ;  /* 0x000000020a00780c */ /* 0x040fe20003f05270 */
[----:B------:R-:W-:Y:S02]  /*3430*/  UIADD3 UR8, UPT, UPT, UR8, 0xc0, URZ ;  /* 0x000000c008087890 */ /* 0x000fe4000fffe0ff */
[----:B------:R-:W-:Y:S01]  /*3440*/  UISETP.NE.AND UP0, UPT, UR18, 0x4, UPT ;  /* 0x000000041200788c */ /* 0x000fe2000bf05270 */
[----:B-12---:R-:W-:Y:S02]  /*3450*/  SEL R0, RZ, 0x1, P0 ;  /* 0x00000001ff007807 */ /* 0x006fe40000000000 */
[----:B------:R-:W-:Y:S01]  /*3460*/  SEL R10, R10, RZ, P0 ;  /* 0x000000ff0a0a7207 */ /* 0x000fe20000000000 */
[----:B------:R-:W-:Y:S01]  /*3470*/  USEL UR4, URZ, 0x1, UP0 ;  /* 0x00000001ff047887 */ /* 0x000fe20008000000 */
[----:B------:R-:W-:Y:S01]  /*3480*/  LOP3.LUT R9, R9, R0, RZ, 0x3c, !PT ;  /* 0x0000000009097212 */ /* 0x000fe200078e3cff */
[----:B------:R-:W-:Y:S01]  /*3490*/  USEL UR18, UR18, URZ, UP0 ;  /* 0x000000ff12127287 */ /* 0x000fe20008000000 */
[----:B------:R1:W-:Y:S03]  /*34a0*/  UTCBAR [UR8], URZ ;  /* 0x000000ff080073e9 */ /* 0x0003e600080000ff */
[----:B------:R-:W-:Y:S01]  /*34b0*/  LOP3.LUT R11, R11, UR4, RZ, 0x3c, !PT ;  /* 0x000000040b0b7c12 */ /* 0x000fe2000f8e3cff */
[----:B------:R-:W-:Y:S07]  /*34c0*/  @P1 BRA `(.L_x_60) ;  /* 0xfffffff800b01947 */ /* 0x000fee000383ffff */
[----:B------:R-:W2:Y:S01]  /*34d0*/  S2UR UR4, SR_CgaCtaId ;  /* 0x00000000000479c3 */ /* 0x000ea20000008800 */
[----:B------:R-:W-:Y:S01]  /*34e0*/  ELECT P0, URZ, PT ;  /* 0x0000000000ff782f */ /* 0x000fe20003800000 */
[----:B------:R-:W-:Y:S01]  /*34f0*/  IMAD.MOV.U32 R0, RZ, RZ, 0x1 ;  /* 0x00000001ff007424 */ /* 0x000fe200078e00ff */
[----:B------:R-:W-:Y:S01]  /*3500*/  UIADD3 UR6, UPT, UPT, UR6, 0xe0, URZ ;  /* 0x000000e006067890 */ /* 0x000fe2000fffe0ff */
[----:B------:R-:W-:Y:S01]  /*3510*/  SHF.L.U32 R2, R11, 0x1f, RZ ;  /* 0x0000001f0b027819 */ /* 0x000fe200000006ff */
[----:B------:R-:W-:-:S03]  /*3520*/  UMOV UR5, 0x40 ;  /* 0x0000004000057882 */ /* 0x000fc60000000000 */
[----:B------:R-:W-:Y:S01]  /*3530*/  UVIRTCOUNT.DEALLOC.SMPOOL 0x80 ;  /* 0x000000800000784c */ /* 0x000fe20000000000 */
[----:B--2---:R-:W-:Y:S02]  /*3540*/  ULEA UR4, UR4, UR5, 0x18 ;  /* 0x0000000504047291 */ /* 0x004fe4000f8ec0ff */
[----:B------:R-:W-:-:S07]  /*3550*/  ULEA UR5, UR18, UR6, 0x3 ;  /* 0x0000000612057291 */ /* 0x000fce000f8e18ff */
[----:B------:R2:W-:Y:S02]  /*3560*/  @P0 STS.U8 [UR4+0x1c], R0 ;  /* 0x00001c00ff000988 */ /* 0x0005e40008000004 */
[----:B------:R-:W3:Y:S02]  /*3570*/  SYNCS.PHASECHK.TRANS64.TRYWAIT P0, [UR5], R2 ;  /* 0x00000002ff0075a7 */ /* 0x000ee40008001105 */
[----:B--23--:R-:W-:Y:S05]  /*3580*/  @!P0 BRA `(.L_x_61) ;  /* 0x0000005c007c8947 */ /* 0x00cfea0003800000 */
.L_x_154:
[----:B------:R-:W-:-:S04]  /*3590*/  UIADD3 UR7, UPT, UPT, UR18, 0x1, URZ ;  /* 0x0000000112077890 */ /* 0x000fc8000fffe0ff */
[----:B------:R-:W-:-:S04]  /*35a0*/  UISETP.NE.AND UP0, UPT, UR7, 0x4, UPT ;  /* 0x000000040700788c */ /* 0x000fc8000bf05270 */
[----:B-1----:R-:W-:Y:S02]  /*35b0*/  USEL UR8, URZ, 0x1, UP0 ;  /* 0x00000001ff087887 */ /* 0x002fe40008000000 */
[----:B------:R-:W-:-:S04]  /*35c0*/  USEL UR7, UR7, URZ, UP0 ;  /* 0x000000ff07077287 */ /* 0x000fc80008000000 */
[----:B------:R-:W-:Y:S01]  /*35d0*/  ULEA UR5, UR7, UR6, 0x3 ;  /* 0x0000000607057291 */ /* 0x000fe2000f8e18ff */
[----:B--2---:R-:W-:-:S04]  /*35e0*/  LOP3.LUT R2, R11, UR8, RZ, 0x3c, !PT ;  /* 0x000000080b027c12 */ /* 0x004fc8000f8e3cff */
[----:B------:R-:W-:-:S04]  /*35f0*/  SHF.L.U32 R3, R2, 0x1f, RZ ;  /* 0x0000001f02037819 */ /* 0x000fc800000006ff */
[----:B------:R-:W1:Y:S02]  /*3600*/  SYNCS.PHASECHK.TRANS64.TRYWAIT P0, [UR5], R3 ;  /* 0x00000003ff0075a7 */ /* 0x000e640008001105 */
[----:B-1----:R-:W-:Y:S05]  /*3610*/  @!P0 BRA `(.L_x_62) ;  /* 0x0000005c00708947 */ /* 0x002fea0003800000 */
.L_x_156:
        /* <DEDUP_REMOVED lines=9> */
.L_x_158:
[----:B------:R-:W-:-:S04]  /*36b0*/  UIADD3 UR7, UPT, UPT, UR7, 0x1, URZ ;  /* 0x0000000107077890 */ /* 0x000fc8000fffe0ff */
[----:B------:R-:W-:-:S04]  /*36c0*/  UISETP.NE.AND UP0, UPT, UR7, 0x4, UPT ;  /* 0x000000040700788c */ /* 0x000fc8000bf05270 */
[----:B------:R-:W-:Y:S02]  /*36d0*/  USEL UR5, URZ, 0x1, UP0 ;  /* 0x00000001ff057887 */ /* 0x000fe40008000000 */
[----:B------:R-:W-:-:S04]  /*36e0*/  USEL UR7, UR7, URZ, UP0 ;  /* 0x000000ff07077287 */ /* 0x000fc80008000000 */
[----:B------:R-:W-:Y:S01]  /*36f0*/  ULEA UR7, UR7, UR6, 0x3 ;  /* 0x0000000607077291 */ /* 0x000fe2000f8e18ff */
[----:B------:R-:W-:-:S04]  /*3700*/  LOP3.LUT R2, R2, UR5, RZ, 0x3c, !PT ;  /* 0x0000000502027c12 */ /* 0x000fc8000f8e3cff */
[----:B------:R-:W-:-:S04]  /*3710*/  SHF.L.U32 R2, R2, 0x1f, RZ ;  /* 0x0000001f02027819 */ /* 0x000fc800000006ff */
[----:B------:R-:W2:Y:S02]  /*3720*/  SYNCS.PHASECHK.TRANS64.TRYWAIT P0, [UR7], R2 ;  /* 0x00000002ff0075a7 */ /* 0x000ea40008001107 */
[----:B--2---:R-:W-:Y:S05]  /*3730*/  @!P0 BRA `(.L_x_64) ;  /* 0x0000005c00588947 */ /* 0x004fea0003800000 */
.L_x_160:
[----:B------:R-:W-:Y:S01]  /*3740*/  NOP ;  /* 0x0000000000007918 */ /* 0x000fe20000000000 */
[----:B-1----:R-:W1:Y:S01]  /*3750*/  LDS R0, [UR4+0x14] ;  /* 0x00001404ff007984 */ /* 0x002e620008000800 */
[----:B------:R-:W-:Y:S01]  /*3760*/  ULOP3.LUT UR6, UR19, 0xffff, URZ, 0xc0, !UPT ;  /* 0x0000ffff13067892 */ /* 0x000fe2000f8ec0ff */
[----:B------:R-:W-:Y:S01]  /*3770*/  UMOV UR8, 0xffff ;  /* 0x0000ffff00087882 */ /* 0x000fe20000000000 */
[----:B------:R-:W-:Y:S02]  /*3780*/  UMOV UR5, 0x1 ;  /* 0x0000000100057882 */ /* 0x000fe40000000000 */
[----:B------:R-:W-:-:S04]  /*3790*/  USHF.R.U32.HI UR6, URZ, 0x5, UR6 ;  /* 0x00000005ff067899 */ /* 0x000fc80008011606 */
[----:B------:R-:W-:Y:S02]  /*37a0*/  USHF.L.U32 UR8, UR8, UR6, URZ ;  /* 0x0000000608087299 */ /* 0x000fe400080006ff */
[----:B------:R-:W-:-:S04]  /*37b0*/  USHF.L.U32 UR5, UR5, UR6, URZ ;  /* 0x0000000605057299 */ /* 0x000fc800080006ff */
[----:B-1----:R-:W-:-:S04]  /*37c0*/  LOP3.LUT R0, R0, UR8, RZ, 0xc0, !PT ;  /* 0x0000000800007c12 */ /* 0x002fc8000f8ec0ff */
[----:B------:R-:W-:-:S13]  /*37d0*/  ISETP.NE.AND P0, PT, R0, UR8, PT ;  /* 0x0000000800007c0c */ /* 0x000fda000bf05270 */
[----:B------:R-:W-:Y:S05]  /*37e0*/  @P0 BRA `(.L_x_65) ;  /* 0x0000000000580947 */ /* 0x000fea0003800000 */
[----:B------:R-:W1:Y:S02]  /*37f0*/  LDS R0, [UR4+0x18] ;  /* 0x00001804ff007984 */ /* 0x000e640008000800 */
[----:B-1----:R-:W-:-:S04]  /*3800*/  LOP3.LUT R0, R0, UR5, RZ, 0xc0, !PT ;  /* 0x0000000500007c12 */ /* 0x002fc8000f8ec0ff */
[----:B------:R-:W-:-:S13]  /*3810*/  ISETP.NE.AND P0, PT, R0, UR5, PT ;  /* 0x0000000500007c0c */ /* 0x000fda000bf05270 */
[----:B------:R-:W-:Y:S05]  /*3820*/  @P0 BRA `(.L_x_66) ;  /* 0x00000000003c0947 */ /* 0x000fea0003800000 */
[----:B------:R-:W1:Y:S01]  /*3830*/  S2R R2, SR_LANEID ;  /* 0x0000000000027919 */ /* 0x000e620000000000 */
[----:B------:R-:W-:Y:S01]  /*3840*/  ULOP3.LUT UR8, URZ, UR8, URZ, 0x33, !UPT ;  /* 0x00000008ff087292 */ /* 0x000fe2000f8e33ff */
[----:B------:R-:W-:Y:S02]  /*3850*/  VOTEU.ANY UR7, UPT, PT ;  /* 0x0000000000077886 */ /* 0x000fe400038e0100 */
[----:B------:R-:W-:-:S03]  /*3860*/  UFLO.U32 UR7, UR7 ;  /* 0x00000007000772bd */ /* 0x000fc600080e0000 */
[----:B------:R-:W-:-:S04]  /*3870*/  IMAD.U32 R0, RZ, RZ, UR8 ;  /* 0x00000008ff007e24 */ /* 0x000fc8000f8e00ff */
[----:B------:R2:W3:Y:S02]  /*3880*/  REDUX UR6, R0 ;  /* 0x00000000000673c4 */ /* 0x0004e40000000000 */
[----:B------:R1:W-:Y:S02]  /*3890*/  UTCATOMSWS.AND URZ, UR8 ;  /* 0x0000000800ff79e3 */ /* 0x0003e40008000000 */
[----:B-1----:R-:W-:Y:S02]  /*38a0*/  ISETP.EQ.U32.AND P0, PT, R2, UR7, PT ;  /* 0x0000000702007c0c */ /* 0x002fe4000bf02070 */
[----:B--2---:R-:W-:Y:S02]  /*38b0*/  LOP3.LUT R0, RZ, UR5, RZ, 0x33, !PT ;  /* 0x00000005ff007c12 */ /* 0x004fe4000f8e33ff */
[----:B---3--:R-:W-:Y:S02]  /*38c0*/  MOV R2, UR6 ;  /* 0x0000000600027c02 */ /* 0x008fe40008000f00 */
[----:B------:R-:W1:Y:S07]  /*38d0*/  REDUX UR5, R0 ;  /* 0x00000000000573c4 */ /* 0x000e6e0000000000 */
[----:B------:R2:W-:Y:S01]  /*38e0*/  @P0 ATOMS.AND RZ, [UR4+0x14], R2 ;  /* 0x00001402ffff098c */ /* 0x0005e2000a800004 */
[----:B-1----:R-:W-:-:S05]  /*38f0*/  IMAD.U32 R0, RZ, RZ, UR5 ;  /* 0x00000005ff007e24 */ /* 0x002fca000f8e00ff */
[----:B------:R2:W-:Y:S01]  /*3900*/  @P0 ATOMS.AND RZ, [UR4+0x18], R0 ;  /* 0x00001800ffff098c */ /* 0x0005e2000a800004 */
[----:B------:R-:W-:Y:S05]  /*3910*/  BRA `(.L_x_67) ;  /* 0x0000000000147947 */ /* 0x000fea0003800000 */
.L_x_66:
[----:B------:R-:W-:Y:S02]  /*3920*/  MOV R2, 0x3940 ;  /* 0x0000394000027802 */ /* 0x000fe40000000f00 */
[----:B----45:R-:W-:Y:S05]  /*3930*/  CALL.REL.NOINC `($__internal_0_$__cuda_sm10x_tcgen05_guardrail_trap_col_being_dealloced_not_returned_by_alloc) ;  /* 0x0000006000407944 */ /* 0x030fea0003c00000 */
[----:B------:R-:W-:Y:S05]  /*3940*/  BRA `(.L_x_67) ;  /* 0x0000000000087947 */ /* 0x000fea0003800000 */
.L_x_65:
[----:B------:R-:W-:Y:S02]  /*3950*/  MOV R2, 0x3970 ;  /* 0x0000397000027802 */ /* 0x000fe40000000f00 */
[----:B----45:R-:W-:Y:S05]  /*3960*/  CALL.REL.NOINC `($__internal_2_$__cuda_sm10x_tcgen05_guardrail_trap_unallocated_columns_being_dealloced) ;  /* 0x00000060004c7944 */ /* 0x030fea0003c00000 */
.L_x_67:
[----:B------:R-:W-:Y:S01]  /*3970*/  NOP ;  /* 0x0000000000007918 */ /* 0x000fe20000000000 */
[----:B------:R-:W-:Y:S05]  /*3980*/  EXIT ;  /* 0x000000000000794d */ /* 0x000fea0003800000 */
.L_x_49:
[----:B------:R-:W-:-:S09]  /*3990*/  UISETP.NE.OR UP2, UPT, UR8, 0x3, !UP2 ;  /* 0x000000030800788c */ /* 0x000fd2000d745670 */
[----:B------:R-:W-:Y:S05]  /*39a0*/  BRA.U UP2, `(.L_x_68) ;  /* 0x0000001102087547 */ /* 0x000fea000b800000 */
[----:B------:R-:W1:Y:S01]  /*39b0*/  LDC R0, c[0x0][0xb30] ;  /* 0x0002cc00ff007b82 */ /* 0x000e620000000800 */
[----:B------:R-:W2:Y:S01]  /*39c0*/  LDCU.64 UR8, c[0x0][0x888] ;  /* 0x00011100ff0877ac */ /* 0x000ea20008000a00 */
[----:B------:R-:W-:Y:S02]  /*39d0*/  HFMA2 R27, -RZ, RZ, 0, 0 ;  /* 0x00000000ff1b7431 */ /* 0x000fe400000001ff */
[----:B------:R-:W-:Y:S01]  /*39e0*/  IMAD.MOV.U32 R29, RZ, RZ, 0x1 ;  /* 0x00000001ff1d7424 */ /* 0x000fe200078e00ff */
[----:B------:R-:W-:Y:S01]  /*39f0*/  MOV R25, 0x2000 ;  /* 0x0000200000197802 */ /* 0x000fe20000000f00 */
[----:B------:R-:W4:Y:S01]  /*3a00*/  LDCU.64 UR4, c[0x0][0x890] ;  /* 0x00011200ff0477ac */ /* 0x000f220008000a00 */
[----:B------:R-:W-:Y:S01]  /*3a10*/  IMAD.MOV.U32 R28, RZ, RZ, RZ ;  /* 0x000000ffff1c7224 */ /* 0x000fe200078e00ff */
[----:B------:R-:W3:Y:S01]  /*3a20*/  LDC R24, c[0x0][0x370] ;  /* 0x0000dc00ff187b82 */ /* 0x000ee20000000800 */
[----:B------:R-:W-:Y:S01]  /*3a30*/  UMOV UR7, 0x400 ;  /* 0x0000040000077882 */ /* 0x000fe20000000000 */
[----:B------:R-:W-:-:S02]  /*3a40*/  UPLOP3.LUT UP1, UPT, UPT, UPT, UPT, 0x40, 0x4 ;  /* 0x000000000004789c */ /* 0x000fc40003f2e870 */
[----:B------:R-:W-:-:S04]  /*3a50*/  ULEA UR7, UR37, UR7, 0x18 ;  /* 0x0000000725077291 */ /* 0x000fc8000f8ec0ff */
[----:B------:R-:W3:Y:S01]  /*3a60*/  LDC R3, c[0x0][0xb0c] ;  /* 0x0002c300ff037b82 */ /* 0x000ee20000000800 */
[----:B------:R-:W-:Y:S02]  /*3a70*/  UIADD3 UR13, UPT, UPT, UR7, 0x68, URZ ;  /* 0x00000068070d7890 */ /* 0x000fe4000fffe0ff */
[----:B--2---:R-:W-:Y:S02]  /*3a80*/  UISETP.NE.U32.AND UP2, UPT, UR8, URZ, UPT ;  /* 0x000000ff0800728c */ /* 0x004fe4000bf45070 */
[----:B------:R-:W-:Y:S02]  /*3a90*/  UIADD3 UR33, UPT, UPT, UR7, 0x50, URZ ;  /* 0x0000005007217890 */ /* 0x000fe4000fffe0ff */
[----:B----4-:R-:W-:Y:S01]  /*3aa0*/  UISETP.NE.U32.AND UP3, UPT, UR4, URZ, UPT ;  /* 0x000000ff0400728c */ /* 0x010fe2000bf65070 */
[----:B------:R-:W2:Y:S01]  /*3ab0*/  LDC R18, c[0x0][0xb20] ;  /* 0x0002c800ff127b82 */ /* 0x000ea20000000800 */
[----:B-1----:R-:W-:Y:S01]  /*3ac0*/  ISETP.NE.AND P1, PT, R0, 0x1, PT ;  /* 0x000000010000780c */ /* 0x002fe20003f25270 */
[----:B------:R-:W-:-:S02]  /*3ad0*/  UISETP.NE.AND.EX UP2, UPT, UR9, URZ, UPT, UP2 ;  /* 0x000000ff0900728c */ /* 0x000fc4000bf45320 */
[----:B------:R-:W-:Y:S02]  /*3ae0*/  UIADD3 UR25, UPT, UPT, UR7, 0x58, URZ ;  /* 0x0000005807197890 */ /* 0x000fe4000fffe0ff */
[----:B------:R-:W-:Y:S02]  /*3af0*/  UIADD3 UR17, UPT, UPT, UR7, 0x60, URZ ;  /* 0x0000006007117890 */ /* 0x000fe4000fffe0ff */
[----:B------:R-:W1:Y:S01]  /*3b00*/  LDC.64 R30, c[0x0][0x348] ;  /* 0x0000d200ff1e7b82 */ /* 0x000e620000000a00 */
[----:B------:R-:W-:Y:S02]  /*3b10*/  UPRMT UR13, UR37, 0x654, UR13 ;  /* 0x00000654250d7896 */ /* 0x000fe4000800000d */
[----:B------:R-:W-:-:S05]  /*3b20*/  UISETP.NE.AND.EX UP3, UPT, UR5, URZ, UPT, UP3 ;  /* 0x000000ff0500728c */ /* 0x000fca000bf65330 */
[----:B------:R-:W4:Y:S08]  /*3b30*/  LDC.64 R16, c[0x0][0xb10] ;  /* 0x0002c400ff107b82 */ /* 0x000f300000000a00 */
[----:B------:R-:W1:Y:S08]  /*3b40*/  LDC.64 R6, c[0x0][0xb18] ;  /* 0x0002c600ff067b82 */ /* 0x000e700000000a00 */
[----:B------:R-:W1:Y:S08]  /*3b50*/  LDC.64 R4, c[0x0][0xb28] ;  /* 0x0002ca00ff047b82 */ /* 0x000e700000000a00 */
[----:B--23--:R-:W1:Y:S02]  /*3b60*/  LDC R19, c[0x0][0x374] ;  /* 0x0000dd00ff137b82 */ /* 0x00ce640000000800 */
.L_x_79:
[C---:B------:R-:W-:Y:S02]  /*3b70*/  LEA R0, R28.reuse, UR7, 0x3 ;  /* 0x000000071c007c11 */ /* 0x040fe4000f8e18ff */
[----:B------:R-:W-:Y:S02]  /*3b80*/  SHF.L.U32 R2, R27, 0x1f, RZ ;  /* 0x0000001f1b027819 */ /* 0x000fe400000006ff */
[----:B------:R-:W-:Y:S02]  /*3b90*/  LEA R20, R28, UR7, 0x4 ;  /* 0x000000071c147c11 */ /* 0x000fe4000f8e20ff */
[----:B--2---:R-:W2:Y:S02]  /*3ba0*/  SYNCS.PHASECHK.TRANS64.TRYWAIT P0, [R0+URZ+0xa0], R2 ;  /* 0x0000a002000075a7 */ /* 0x004ea400080011ff */
[----:B--2---:R-:W-:Y:S05]  /*3bb0*/  @!P0 BRA `(.L_x_69) ;  /* 0x0000005800508947 */ /* 0x004fea0003800000 */
.L_x_161:
[----:B------:R-:W-:Y:S01]  /*3bc0*/  ISETP.GE.AND P0, PT, R40, 0x1, PT ;  /* 0x000000012800780c */ /* 0x000fe20003f06270 */
[----:B------:R-:W3:Y:S01]  /*3bd0*/  LDS.128 R20, [R20+0x130] ;  /* 0x0001300014147984 */ /* 0x000ee20000000c00 */
[----:B--2---:R-:W-:Y:S01]  /*3be0*/  VIADD R0, R0, 0xb0 ;  /* 0x000000b000007836 */ /* 0x004fe20000000000 */
[----:B------:R-:W-:Y:S01]  /*3bf0*/  @!PT LDS RZ, [RZ] ;  /* 0x00000000fffff984 */ /* 0x000fe20000000800 */
[----:B------:R-:W-:Y:S01]  /*3c00*/  @!PT LDS RZ, [RZ] ;  /* 0x00000000fffff984 */ /* 0x000fe20000000800 */
[----:B------:R-:W-:Y:S01]  /*3c10*/  @!PT LDS RZ, [RZ] ;  /* 0x00000000fffff984 */ /* 0x000fe20000000800 */
[----:B------:R-:W-:Y:S01]  /*3c20*/  @!PT LDS RZ, [RZ] ;  /* 0x00000000fffff984 */ /* 0x000fe20000000800 */
[----:B------:R2:W-:Y:S06]  /*3c30*/  MEMBAR.ALL.CTA ;  /* 0x0000000000007992 */ /* 0x0005ec0000008000 */
[----:B--2---:R-:W2:Y:S01]  /*3c40*/  FENCE.VIEW.ASYNC.S ;  /* 0x00000000000073c6 */ /* 0x004ea20000000000 */
[----:B------:R-:W-:Y:S04]  /*3c50*/  PRMT R0, RZ, 0x654, R0 ;  /* 0x00000654ff007816 */ /* 0x000fe80000000000 */
[----:B--2---:R2:W-:Y:S01]  /*3c60*/  SYNCS.ARRIVE.TRANS64.RED.A1T0 RZ, [R0+URZ], RZ ;  /* 0x000000ff00ff79a7 */ /* 0x0045e200081004ff */
[----:B---3--:R-:W-:Y:S11]  /*3c70*/  LOP3.LUT P3, RZ, R22, 0x1, RZ, 0xc0, !PT ;  /* 0x0000000116ff7812 */ /* 0x008ff6000786c0ff */
[----:B------:R-:W-:Y:S02]  /*3c80*/  @!UPT UIADD3 URZ, UPT, UPT, URZ, URZ, URZ ;  /* 0x000000fffffff290 */ /* 0x000fe4000fffe0ff */
[----:B------:R-:W-:Y:S02]  /*3c90*/  @P3 MOV R11, R20 ;  /* 0x00000014000b3202 */ /* 0x000fe40000000f00 */
[----:B------:R-:W-:Y:S01]  /*3ca0*/  @P3 LOP3.LUT R10, R21, 0xffff, RZ, 0xc0, !PT ;  /* 0x0000ffff150a3812 */ /* 0x000fe200078ec0ff */
[----:B--2---:R-:W-:Y:S06]  /*3cb0*/  @!P0 BRA `(.L_x_70) ;  /* 0x0000000000a48947 */ /* 0x004fec0003800000 */
[-C--:B-1----:R-:W-:Y:S01]  /*3cc0*/  IMAD.HI.U32 R0, R19, R7.reuse, RZ ;  /* 0x0000000713007227 */ /* 0x082fe200078e00ff */
[----:B------:R-:W-:Y:S02]  /*3cd0*/  ISETP.NE.AND P0, PT, R6, 0x1, PT ;  /* 0x000000010600780c */ /* 0x000fe40003f05270 */
[----:B------:R-:W-:Y:S01]  /*3ce0*/  ISETP.NE.AND P2, PT, R40, 0x1, PT ;  /* 0x000000012800780c */ /* 0x000fe20003f45270 */
[----:B----4-:R-:W-:Y:S01]  /*3cf0*/  IMAD.HI.U32 R9, R24, R16, RZ ;  /* 0x0000001018097227 */ /* 0x010fe200078e00ff */
[----:B------:R-:W-:Y:S02]  /*3d00*/  SHF.R.U32.HI R0, RZ, R18, R0 ;  /* 0x00000012ff007219 */ /* 0x000fe40000011600 */
[----:B------:R-:W-:Y:S01]  /*3d10*/  ISETP.NE.AND P4, PT, R3, 0x1, PT ;  /* 0x000000010300780c */ /* 0x000fe20003f85270 */
[----:B------:R-:W-:Y:S01]  /*3d20*/  IMAD.HI.U32 R13, R10, R7, RZ ;  /* 0x000000070a0d7227 */ /* 0x000fe200078e00ff */
[----:B------:R-:W-:Y:S02]  /*3d30*/  SHF.R.U32.HI R9, RZ, R17, R9 ;  /* 0x00000011ff097219 */ /* 0x000fe40000011609 */
[----:B------:R-:W-:Y:S01]  /*3d40*/  SEL R0, R19, R0, !P0 ;  /* 0x0000000013007207 */ /* 0x000fe20004000000 */
[----:B------:R-:W-:Y:S01]  /*3d50*/  IMAD.HI.U32 R12, R11, R16, RZ ;  /* 0x000000100b0c7227 */ /* 0x000fe200078e00ff */
[----:B------:R-:W-:Y:S03]  /*3d60*/  SEL R9, R24, R9, !P4 ;  /* 0x0000000918097207 */ /* 0x000fe60006000000 */
[-C--:B------:R-:W-:Y:S01]  /*3d70*/  IMAD.HI.U32 R8, R0, R4.reuse, RZ ;  /* 0x0000000400087227 */ /* 0x080fe200078e00ff */
[----:B------:R-:W-:Y:S03]  /*3d80*/  SHF.R.U32.HI R12, RZ, R17, R12 ;  /* 0x00000011ff0c7219 */ /* 0x000fe6000001160c */
[----:B------:R-:W-:Y:S01]  /*3d90*/  IMAD.HI.U32 R2, R9, R4, RZ ;  /* 0x0000000409027227 */ /* 0x000fe200078e00ff */
[-C--:B------:R-:W-:Y:S02]  /*3da0*/  @P2 SHF.R.U32.HI R0, RZ, R5.reuse, R8 ;  /* 0x00000005ff002219 */ /* 0x080fe40000011608 */
[----:B------:R-:W-:Y:S02]  /*3db0*/  SHF.R.U32.HI R8, RZ, R18, R13 ;  /* 0x00000012ff087219 */ /* 0x000fe4000001160d */
[----:B------:R-:W-:Y:S01]  /*3dc0*/  @P2 SHF.R.U32.HI R9, RZ, R5, R2 ;  /* 0x00000005ff092219 */ /* 0x000fe20000011602 */
[----:B------:R-:W-:Y:S01]  /*3dd0*/  IMAD R0, R40, R0, RZ ;  /* 0x0000000028007224 */ /* 0x000fe200078e02ff */
[----:B------:R-:W-:Y:S02]  /*3de0*/  SEL R8, R10, R8, !P0 ;  /* 0x000000080a087207 */ /* 0x000fe40004000000 */
[----:B------:R-:W-:Y:S01]  /*3df0*/  SEL R2, R11, R12, !P4 ;  /* 0x0000000c0b027207 */ /* 0x000fe20006000000 */
[----:B------:R-:W-:Y:S01]  /*3e00*/  IMAD R12, R40, R9, RZ ;  /* 0x00000009280c7224 */ /* 0x000fe200078e02ff */
[C---:B------:R-:W-:Y:S01]  /*3e10*/  ISETP.GE.AND P0, PT, R8.reuse, R0, PT ;  /* 0x000000000800720c */ /* 0x040fe20003f06270 */
[----:B------:R-:W-:Y:S03]  /*3e20*/  IMAD.HI.U32 R0, R8, R4, RZ ;  /* 0x0000000408007227 */ /* 0x000fe600078e00ff */
[----:B------:R-:W-:Y:S02]  /*3e30*/  ISETP.GE.OR P0, PT, R2, R12, P0 ;  /* 0x0000000c0200720c */ /* 0x000fe40000706670 */
[-C--:B------:R-:W-:Y:S04]  /*3e40*/  SHF.R.U32.HI R0, RZ, R5.reuse, R0 ;  /* 0x00000005ff007219 */ /* 0x080fe80000011600 */
[----:B------:R-:W-:Y:S05]  /*3e50*/  SEL R13, R8, R0, !P2 ;  /* 0x00000000080d7207 */ /* 0x000fea0005000000 */
[----:B------:R-:W-:Y:S02]  /*3e60*/  IMAD.MOV R12, RZ, RZ, -R13 ;  /* 0x000000ffff0c7224 */ /* 0x000fe400078e0a0d */
[----:B------:R-:W-:Y:S04]  /*3e70*/  @!P0 IMAD.HI.U32 R0, R2, R4, RZ ;  /* 0x0000000402008227 */ /* 0x000fe800078e00ff */
[----:B------:R-:W-:Y:S01]  /*3e80*/  IMAD R12, R40, R12, R8 ;  /* 0x0000000c280c7224 */ /* 0x000fe200078e0208 */
[----:B------:R-:W-:Y:S04]  /*3e90*/  @!P0 SHF.R.U32.HI R0, RZ, R5, R0 ;  /* 0x00000005ff008219 */ /* 0x000fe80000011600 */
[----:B------:R-:W-:Y:S04]  /*3ea0*/  @!P0 SEL R0, R2, R0, !P2 ;  /* 0x0000000002008207 */ /* 0x000fe80005000000 */
[----:B------:R-:W-:Y:S01]  /*3eb0*/  @!P0 IADD3 R13, PT, PT, R13, -R0, RZ ;  /* 0x800000000d0d8210 */ /* 0x000fe20007ffe0ff */
[----:B------:R-:W-:Y:S01]  /*3ec0*/  @!P0 IMAD R0, R9, R12, R0 ;  /* 0x0000000c09008224 */ /* 0x000fe200078e0200 */
[----:B------:R-:W-:Y:S01]  /*3ed0*/  IADD3 R9, PT, PT, -R8, RZ, RZ ;  /* 0x000000ff08097210 */ /* 0x000fe20007ffe1ff */
[--C-:B------:R-:W-:Y:S02]  /*3ee0*/  IMAD.MOV R12, RZ, RZ, -R2.reuse ;  /* 0x000000ffff0c7224 */ /* 0x100fe400078e0a02 */
[----:B------:R-:W-:Y:S02]  /*3ef0*/  @!P0 IMAD R8, R13, R40, R2 ;  /* 0x000000280d088224 */ /* 0x000fe400078e0202 */
[----:B------:R-:W-:Y:S02]  /*3f00*/  @!P0 IMAD.MOV.U32 R2, RZ, RZ, R0 ;  /* 0x000000ffff028224 */ /* 0x000fe400078e0000 */
[----:B------:R-:W-:Y:S02]  /*3f10*/  IMAD R11, R3, R12, R11 ;  /* 0x0000000c030b7224 */ /* 0x000fe400078e020b */
[----:B------:R-:W-:Y:S02]  /*3f20*/  IMAD R10, R6, R9, R10 ;  /* 0x00000009060a7224 */ /* 0x000fe400078e020a */
[----:B------:R-:W-:Y:S02]  /*3f30*/  IMAD R11, R2, R3, R11 ;  /* 0x00000003020b7224 */ /* 0x000fe400078e020b */
[----:B------:R-:W-:Y:S02]  /*3f40*/  IMAD R10, R8, R6, R10 ;  /* 0x00000006080a7224 */ /* 0x000fe400078e020a */
.L_x_70:
[----:B------:R-:W-:Y:S05]  /*3f50*/  BRA.U UP1, `(.L_x_71) ;  /* 0x0000000101107547 */ /* 0x000fea000b800000 */
[----:B------:R-:W-:Y:S04]  /*3f60*/  MOV R2, UR6 ;  /* 0x0000000600027c02 */ /* 0x000fe80008000f00 */
[----:B------:R-:W-:Y:S04]  /*3f70*/  SHF.L.U32 R2, R2, 0x1f, RZ ;  /* 0x0000001f02027819 */ /* 0x000fe800000006ff */
[----:B------:R-:W2:Y:S02]  /*3f80*/  SYNCS.PHASECHK.TRANS64.TRYWAIT P0, [UR7+0x98], R2 ;  /* 0x00009802ff0075a7 */ /* 0x000ea40008001107 */
[----:B--2---:R-:W-:Y:S05]  /*3f90*/  @!P0 BRA `(.L_x_72) ;  /* 0x00000054006c8947 */ /* 0x004fea0003800000 */
.L_x_71:
[----:B------:R-:W-:Y:S02]  /*3fa0*/  R2UR UR35, R15 ;  /* 0x000000000f2372ca */ /* 0x000fe400000e0000 */
[----:B------:R-:W-:Y:S02]  /*3fb0*/  R2UR UR34, R14 ;  /* 0x000000000e2272ca */ /* 0x000fe400000e0000 */
[----:B------:R-:W-:Y:S02]  /*3fc0*/  ISETP.NE.U32.AND P2, PT, RZ, UR4, PT ;  /* 0x00000004ff007c0c */ /* 0x000fe4000bf45070 */
[----:B------:R-:W-:Y:S02]  /*3fd0*/  SHF.L.U32 R14, R29, 0x1f, RZ ;  /* 0x0000001f1d0e7819 */ /* 0x000fe400000006ff */
[----:B------:R-:W-:Y:S05]  /*3fe0*/  ISETP.NE.AND.EX P2, PT, RZ, UR5, PT, P2 ;  /* 0x00000005ff007c0c */ /* 0x000fea000bf45320 */
[----:B------:R-:W-:Y:S02]  /*3ff0*/  USHF.L.U32 UR35, UR35, 0x6, URZ ;  /* 0x0000000623237899 */ /* 0x000fe400080006ff */
[----:B------:R-:W-:Y:S01]  /*4000*/  USHF.L.U32 UR34, UR34, 0x8, URZ ;  /* 0x0000000822227899 */ /* 0x000fe200080006ff */
[----:B------:R-:W-:Y:S11]  /*4010*/  BRA.U !UP3, `(.L_x_73) ;  /* 0x000000010b347547 */ /* 0x000ff6000b800000 */
[----:B------:R-:W-:Y:S01]  /*4020*/  UPLOP3.LUT UP0, UPT, UPT, UPT, UP2, 0x80, 0x8 ;  /* 0x000000000008789c */ /* 0x000fe20003f0f020 */
[----:B--2---:R-:W-:Y:S02]  /*4030*/  HFMA2 R0, -RZ, RZ, 0, 5.9604644775390625e-08 ;  /* 0x00000001ff007431 */ /* 0x004fe400000001ff */
[----:B------:R-:W-:Y:S03]  /*4040*/  IMAD.MOV.U32 R88, RZ, RZ, 0x1 ;  /* 0x00000001ff587424 */ /* 0x000fe600078e00ff */
[----:B------:R-:W-:Y:S05]  /*4050*/  PLOP3.LUT P0, PT, PT, PT, UP0, 0x80, 0x8 ;  /* 0x000000000008781c */ /* 0x000fea0003f0f008 */
[----:B------:R-:W2:Y:S01]  /*4060*/  @UP0 LDCU.64 UR10, c[0x0][0x888] ;  /* 0x00011100ff0a07ac */ /* 0x000ea20008000a00 */
[----:B------:R-:W-:Y:S07]  /*4070*/  @UP0 UIMAD UR8, UR36, UR4, URZ ;  /* 0x00000004240802a4 */ /* 0x000fee000f8e02ff */
[----:B------:R-:W-:Y:S01]  /*4080*/  @!P0 PRMT R88, R0, 0x7610, R88 ;  /* 0x0000761000588816 */ /* 0x000fe20000000058 */
[----:B--2---:R-:W-:Y:S03]  /*4090*/  @UP0 UIMAD.WIDE UR10, UR8, 0x4, UR10 ;  /* 0x00000004080a08a5 */ /* 0x004fe6000f8e020a */
[----:B------:R-:W2:Y:S03]  /*40a0*/  @!UP0 LDCU UR8, c[0x0][0x880] ;  /* 0x00011000ff0887ac */ /* 0x000ea60008000800 */
[----:B------:R-:W-:Y:S01]  /*40b0*/  IMAD.U32 R8, RZ, RZ, UR10 ;  /* 0x0000000aff087e24 */ /* 0x000fe2000f8e00ff */
[----:B------:R-:W-:Y:S05]  /*40c0*/  MOV R9, UR11 ;  /* 0x0000000b00097c02 */ /* 0x000fea0008000f00 */
[----:B-----5:R3:W5:Y:S02]  /*40d0*/  @P0 LDG.E R49, desc[UR46][R8.64] ;  /* 0x0000002e08310981 */ /* 0x020764000c1e1900 */
[----:B--23--:R-:W-:Y:S07]  /*40e0*/  @!P0 IMAD.U32 R49, RZ, RZ, UR8 ;  /* 0x00000008ff318e24 */ /* 0x00cfee000f8e00ff */
.L_x_73:
[----:B-----5:R-:W-:Y:S01]  /*40f0*/  @!P2 FSETP.EQ.AND P0, PT, R49, RZ, PT ;  /* 0x000000ff3100a20b */ /* 0x020fe20003f02000 */
[----:B------:R-:W-:Y:S01]  /*4100*/  @!UPT UIADD3 URZ, UPT, UPT, URZ, URZ, URZ ;  /* 0x000000fffffff290 */ /* 0x000fe2000fffe0ff */
[----:B------:R-:W-:Y:S11]  /*4110*/  @!P2 BRA `(.L_x_74) ;  /* 0x000000000014a947 */ /* 0x000ff60003800000 */
[----:B------:R-:W-:Y:S02]  /*4120*/  LOP3.LUT P2, RZ, R88, 0xff, RZ, 0xc0, !PT ;  /* 0x000000ff58ff7812 */ /* 0x000fe4000784c0ff */
[----:B------:R-:W-:Y:S04]  /*4130*/  PLOP3.LUT P0, PT, PT, PT, UP0, 0x80, 0x8 ;  /* 0x000000000008781c */ /* 0x000fe80003f0f008 */
[----:B------:R-:W-:Y:S07]  /*4140*/  PLOP3.LUT P0, PT, P0, PT, PT, 0x8, 0x80 ;  /* 0x000000000080781c */ /* 0x000fee000070e170 */
[----:B------:R-:W-:Y:S11]  /*4150*/  @P2 FSETP.EQ.AND P0, PT, R49, RZ, PT ;  /* 0x000000ff3100220b */ /* 0x000ff60003f02000 */
[----:B------:R-:W-:Y:S02]  /*4160*/  @!UPT UIADD3 URZ, UPT, UPT, URZ, URZ, URZ ;  /* 0x000000fffffff290 */ /* 0x000fe4000fffe0ff */
.L_x_74:
[----:B------:R-:W3:Y:S01]  /*4170*/  SYNCS.PHASECHK.TRANS64.TRYWAIT P2, [UR7+0x70], R14 ;  /* 0x0000700eff0075a7 */ /* 0x000ee20008041107 */
[----:B------:R-:W-:Y:S04]  /*4180*/  ELECT P4, URZ, PT ;  /* 0x0000000000ff782f */ /* 0x000fe80003880000 */
[----:B------:R-:W-:Y:S11]  /*4190*/  PLOP3.LUT P4, PT, P0, P4, PT, 0xf2, 0x2f ;  /* 0x00000000002f781c */ /* 0x000ff60000789e72 */
[----:B------:R-:W-:Y:S02]  /*41a0*/  @!UPT UIADD3 URZ, UPT, UPT, URZ, URZ, URZ ;  /* 0x000000fffffff290 */ /* 0x000fe4000fffe0ff */
[----:B-1----:R-:W-:Y:S05]  /*41b0*/  @!P4 IADD3 R8, P0, PT, R30, 0x580, RZ ;  /* 0x000005801e08c810 */ /* 0x002fea0007f1e0ff */
[----:B--2---:R-:W-:Y:S01]  /*41c0*/  @!P4 IMAD.X R2, RZ, RZ, R31, P0 ;  /* 0x000000ffff02c224 */ /* 0x004fe200000e061f */
[----:B---3--:R-:W-:Y:S07]  /*41d0*/  @!P2 BRA `(.L_x_75) ;  /* 0x0000005000f4a947 */ /* 0x008fee0003800000 */
.L_x_164:
[----:B------:R-:W-:Y:S01]  /*41e0*/  @!P4 R2UR UR8, R2 ;  /* 0x000000000208c2ca */ /* 0x000fe200000e0000 */
[----:B------:R-:W-:Y:S01]  /*41f0*/  VOTEU.ALL UP1, P4 ;  /* 0x0000000000ff7886 */ /* 0x000fe20002020000 */
[----:B------:R-:W-:Y:S01]  /*4200*/  @!P4 R2UR UR9, R8 ;  /* 0x000000000809c2ca */ /* 0x000fe200000e0000 */
[----:B-1----:R-:W-:Y:S01]  /*4210*/  @!P4 IMAD.MOV.U32 R0, RZ, RZ, 0x2000 ;  /* 0x00002000ff00c424 */ /* 0x002fe200078e00ff */
[----:B------:R-:W-:Y:S01]  /*4220*/  UMOV UR10, 0x0 ;  /* 0x00000000000a7882 */ /* 0x000fe20000000000 */
[----:B------:R-:W-:Y:S01]  /*4230*/  UMOV UR11, 0x10000000 ;  /* 0x10000000000b7882 */ /* 0x000fe20000000000 */
[----:B------:R-:W-:Y:S01]  /*4240*/  @!UP1 UIADD3 UR32, UPT, UPT, UR7, 0x400, URZ ;  /* 0x0000040007209890 */ /* 0x000fe2000fffe0ff */
[----:B------:R-:W-:Y:S06]  /*4250*/  VOTEU.ALL UP1, P4 ;  /* 0x0000000000ff7886 */ /* 0x000fec0002020000 */
[----:B------:R-:W-:Y:S01]  /*4260*/  IMAD.U32 R9, RZ, RZ, UR8 ;  /* 0x00000008ff097e24 */ /* 0x000fe2000f8e00ff */
[----:B------:R-:W-:Y:S01]  /*4270*/  UPRMT UR8, UR37, 0x654, UR33 ;  /* 0x0000065425087896 */ /* 0x000fe20008000021 */
[----:B------:R-:W-:Y:S03]  /*4280*/  IMAD.U32 R8, RZ, RZ, UR9 ;  /* 0x00000009ff087e24 */ /* 0x000fe6000f8e00ff */
[----:B------:R-:W-:Y:S02]  /*4290*/  @!P4 R2UR UR15, R9 ;  /* 0x00000000090fc2ca */ /* 0x000fe400000e0000 */
[----:B------:R-:W-:Y:S02]  /*42a0*/  @!P4 R2UR UR14, R8 ;  /* 0x00000000080ec2ca */ /* 0x000fe400000e0000 */
[----:B------:R-:W-:Y:S05]  /*42b0*/  @!P4 IADD3 R8, P0, PT, R30, 0x580, RZ ;  /* 0x000005801e08c810 */ /* 0x000fea0007f1e0ff */
[----:B------:R-:W-:Y:S06]  /*42c0*/  @!P4 IMAD.X R2, RZ, RZ, R31, P0 ;  /* 0x000000ffff02c224 */ /* 0x000fec00000e061f */
[----:B------:R1:W-:Y:S01]  /*42d0*/  @!UP1 UTMALDG.3D [UR32], [UR14], desc[UR10] ;  /* 0x00000a200e0095b4 */ /* 0x0003e20008011000 */
[----:B------:R1:W-:Y:S01]  /*42e0*/  @!P4 SYNCS.ARRIVE.TRANS64.RED.A0TR RZ, [UR7+0x50], R0 ;  /* 0x00005000ffffc9a7 */ /* 0x0003e20008300407 */
[----:B------:R-:W-:Y:S01]  /*42f0*/  SYNCS.ARRIVE.TRANS64.RED.A1T0 RZ, [UR8], RZ ;  /* 0x000000ffffff79a7 */ /* 0x000fe20008100408 */
[----:B------:R-:W2:Y:S02]  /*4300*/  SYNCS.PHASECHK.TRANS64.TRYWAIT P2, [UR7+0x78], R14 ;  /* 0x0000780eff0075a7 */ /* 0x000ea40008041107 */
[----:B-12---:R-:W-:Y:S05]  /*4310*/  @!P2 BRA `(.L_x_76) ;  /* 0x0000005000bca947 */ /* 0x006fea0003800000 */
.L_x_166:
[----:B------:R-:W-:Y:S01]  /*4320*/  @!P4 R2UR UR8, R2 ;  /* 0x000000000208c2ca */ /* 0x000fe200000e0000 */
[----:B------:R-:W-:Y:S01]  /*4330*/  VOTEU.ALL UP1, P4 ;  /* 0x0000000000ff7886 */ /* 0x000fe20002020000 */
[----:B------:R-:W-:Y:S01]  /*4340*/  @!P4 R2UR UR9, R8 ;  /* 0x000000000809c2ca */ /* 0x000fe200000e0000 */
[----:B-1----:R-:W-:Y:S01]  /*4350*/  @!P4 IMAD.MOV.U32 R0, RZ, RZ, 0x2000 ;  /* 0x00002000ff00c424 */ /* 0x002fe200078e00ff */
[----:B------:R-:W-:Y:S01]  /*4360*/  UMOV UR10, 0x0 ;  /* 0x00000000000a7882 */ /* 0x000fe20000000000 */
[----:B------:R-:W-:Y:S01]  /*4370*/  UMOV UR11, 0x10000000 ;  /* 0x10000000000b7882 */ /* 0x000fe20000000000 */
[----:B------:R-:W-:Y:S02]  /*4380*/  @!UP1 UIADD3 UR26, UPT, UPT, UR34, 0x40, URZ ;  /* 0x00000040221a9890 */ /* 0x000fe4000fffe0ff */
[----:B------:R-:W-:Y:S01]  /*4390*/  @!UP1 UIADD3 UR24, UPT, UPT, UR7, 0x2400, URZ ;  /* 0x0000240007189890 */ /* 0x000fe2000fffe0ff */
[----:B------:R-:W-:Y:S01]  /*43a0*/  VOTEU.ALL UP1, P4 ;  /* 0x0000000000ff7886 */ /* 0x000fe20002020000 */
[----:B------:R-:W-:Y:S01]  /*43b0*/  UMOV UR27, UR35 ;  /* 0x00000023001b7c82 */ /* 0x000fe20008000000 */
[----:B------:R-:W-:Y:S02]  /*43c0*/  UMOV UR28, UR36 ;  /* 0x00000024001c7c82 */ /* 0x000fe40008000000 */
        /* <DEDUP_REMOVED lines=12> */
.L_x_168:
[----:B------:R-:W2:Y:S01]  /*4490*/  LDC.64 R12, c[0x0][0xb18] ;  /* 0x0002c600ff0c7b82 */ /* 0x000ea20000000a00 */
[----:B------:R-:W-:Y:S01]  /*44a0*/  @!P4 R2UR UR8, R2 ;  /* 0x000000000208c2ca */ /* 0x000fe200000e0000 */
[----:B------:R-:W-:Y:S01]  /*44b0*/  VOTEU.ALL UP1, P4 ;  /* 0x0000000000ff7886 */ /* 0x000fe20002020000 */
[----:B------:R-:W-:Y:S01]  /*44c0*/  @!P4 R2UR UR9, R8 ;  /* 0x000000000809c2ca */ /* 0x000fe200000e0000 */
[----:B-1----:R-:W-:Y:S01]  /*44d0*/  @!P4 IMAD.MOV.U32 R0, RZ, RZ, 0x2000 ;  /* 0x00002000ff00c424 */ /* 0x002fe200078e00ff */
[----:B------:R-:W-:Y:S03]  /*44e0*/  UMOV UR10, 0x0 ;  /* 0x00000000000a7882 */ /* 0x000fe60000000000 */
[----:B------:R-:W1:Y:S01]  /*44f0*/  @!P1 LDC R2, c[0x0][0xb0c] ;  /* 0x0002c300ff029b82 */ /* 0x000e620000000800 */
[----:B------:R-:W-:Y:S01]  /*4500*/  @!UP1 UIADD3 UR18, UPT, UPT, UR34, 0x80, URZ ;  /* 0x0000008022129890 */ /* 0x000fe2000fffe0ff */
[----:B------:R-:W-:Y:S01]  /*4510*/  @P3 SHF.R.U32.HI R26, RZ, 0x10, R21 ;  /* 0x00000010ff1a3819 */ /* 0x000fe20000011615 */
[----:B------:R-:W-:Y:S01]  /*4520*/  @!UP1 UIADD3 UR16, UPT, UPT, UR7, 0x4400, URZ ;  /* 0x0000440007109890 */ /* 0x000fe2000fffe0ff */
[----:B------:R-:W-:Y:S01]  /*4530*/  VIADD R28, R28, 0x1 ;  /* 0x000000011c1c7836 */ /* 0x000fe20000000000 */
[----:B------:R-:W-:Y:S01]  /*4540*/  VOTEU.ALL UP1, P4 ;  /* 0x0000000000ff7886 */ /* 0x000fe20002020000 */
[----:B------:R-:W-:Y:S01]  /*4550*/  UMOV UR11, 0x10000000 ;  /* 0x10000000000b7882 */ /* 0x000fe20000000000 */
[----:B------:R-:W-:Y:S01]  /*4560*/  UMOV UR19, UR35 ;  /* 0x0000002300137c82 */ /* 0x000fe20008000000 */
[----:B------:R-:W-:Y:S01]  /*4570*/  IMAD.U32 R9, RZ, RZ, UR8 ;  /* 0x00000008ff097e24 */ /* 0x000fe2000f8e00ff */
[----:B------:R-:W-:Y:S01]  /*4580*/  UMOV UR20, UR36 ;  /* 0x0000002400147c82 */ /* 0x000fe20008000000 */
[----:B------:R-:W-:Y:S01]  /*4590*/  IMAD.U32 R8, RZ, RZ, UR9 ;  /* 0x00000009ff087e24 */ /* 0x000fe2000f8e00ff */
[----:B------:R-:W-:Y:S02]  /*45a0*/  UPRMT UR8, UR37, 0x654, UR17 ;  /* 0x0000065425087896 */ /* 0x000fe40008000011 */
[----:B------:R-:W-:Y:S02]  /*45b0*/  @!P4 R2UR UR15, R9 ;  /* 0x00000000090fc2ca */ /* 0x000fe400000e0000 */
[----:B------:R-:W-:Y:S02]  /*45c0*/  @!P4 R2UR UR14, R8 ;  /* 0x00000000080ec2ca */ /* 0x000fe400000e0000 */
[----:B------:R-:W3:Y:S11]  /*45d0*/  LDC.64 R8, c[0x0][0xb10] ;  /* 0x0002c400ff087b82 */ /* 0x000ef60000000a00 */
[----:B------:R1:W-:Y:S01]  /*45e0*/  @!UP1 UTMALDG.3D [UR16], [UR14], desc[UR10] ;  /* 0x00000a100e0095b4 */ /* 0x0003e20008011000 */
[----:B------:R5:W-:Y:S01]  /*45f0*/  @!P4 SYNCS.ARRIVE.TRANS64.RED.A0TR RZ, [UR7+0x60], R0 ;  /* 0x00006000ffffc9a7 */ /* 0x000be20008300407 */
[C---:B---3--:R-:W-:Y:S01]  /*4600*/  @!P1 IMAD.HI.U32 R8, R11.reuse, R8, RZ ;  /* 0x000000080b089227 */ /* 0x048fe200078e00ff */
[----:B--2---:R-:W-:Y:S02]  /*4610*/  @!P1 ISETP.NE.AND P0, PT, R12, 0x1, PT ;  /* 0x000000010c00980c */ /* 0x004fe40003f05270 */
[----:B-1----:R-:W-:Y:S01]  /*4620*/  @!P1 ISETP.NE.AND P2, PT, R2, 0x1, PT ;  /* 0x000000010200980c */ /* 0x002fe20003f45270 */
[----:B------:R-:W-:Y:S01]  /*4630*/  SYNCS.ARRIVE.TRANS64.RED.A1T0 RZ, [UR8], RZ ;  /* 0x000000ffffff79a7 */ /* 0x000fe20008100408 */
[C---:B------:R-:W-:Y:S01]  /*4640*/  @!P1 IMAD.HI.U32 R13, R10.reuse, R13, RZ ;  /* 0x0000000d0a0d9227 */ /* 0x040fe200078e00ff */
[----:B------:R-:W-:Y:S04]  /*4650*/  @!P1 SHF.R.U32.HI R8, RZ, R9, R8 ;  /* 0x00000009ff089219 */ /* 0x000fe80000011608 */
[----:B------:R-:W-:Y:S01]  /*4660*/  @!P1 SEL R8, R11, R8, !P2 ;  /* 0x000000080b089207 */ /* 0x000fe20005000000 */
[----:B------:R-:W1:Y:S01]  /*4670*/  SYNCS.PHASECHK.TRANS64.TRYWAIT P5, [UR7+0x88], R14 ;  /* 0x0000880eff0075a7 */ /* 0x000e6200080a1107 */
[----:B-----5:R-:W2:Y:S02]  /*4680*/  @!P1 LDC R0, c[0x0][0xb20] ;  /* 0x0002c800ff009b82 */ /* 0x020ea40000000800 */
[----:B--2---:R-:W-:Y:S04]  /*4690*/  @!P1 SHF.R.U32.HI R0, RZ, R0, R13 ;  /* 0x00000000ff009219 */ /* 0x004fe8000001160d */
[----:B------:R-:W-:Y:S05]  /*46a0*/  @!P1 SEL R9, R10, R0, !P0 ;  /* 0x000000000a099207 */ /* 0x000fea0004000000 */
[----:B------:R-:W-:Y:S02]  /*46b0*/  @!P1 IMAD.IADD R0, R9, 0x1, -R8 ;  /* 0x0000000109009824 */ /* 0x000fe400078e0a08 */
[----:B------:R-:W-:Y:S02]  /*46c0*/  @!P1 IMAD.IADD R8, R8, 0x1, -R9 ;  /* 0x0000000108089824 */ /* 0x000fe400078e0a09 */
[----:B------:R-:W-:Y:S02]  /*46d0*/  @!P1 IMAD R11, R0, R2, R11 ;  /* 0x00000002000b9224 */ /* 0x000fe400078e020b */
[----:B------:R-:W-:Y:S01]  /*46e0*/  @!P1 IMAD R10, R8, R12, R10 ;  /* 0x0000000c080a9224 */ /* 0x000fe200078e020a */
[----:B-1----:R-:W-:Y:S06]  /*46f0*/  @!P5 BRA `(.L_x_78) ;  /* 0x0000004c00f4d947 */ /* 0x002fec0003800000 */
.L_x_170:
[----:B------:R-:W-:Y:S01]  /*4700*/  @!P4 IADD3 R2, P0, PT, R30, 0x580, RZ ;  /* 0x000005801e02c810 */ /* 0x000fe20007f1e0ff */
[----:B------:R-:W-:Y:S01]  /*4710*/  VOTEU.ALL UP1, P4 ;  /* 0x0000000000ff7886 */ /* 0x000fe20002020000 */
[----:B------:R-:W-:Y:S01]  /*4720*/  UMOV UR18, 0x0 ;  /* 0x0000000000127882 */ /* 0x000fe20000000000 */
[----:B------:R-:W-:Y:S01]  /*4730*/  UMOV UR19, 0x10000000 ;  /* 0x1000000000137882 */ /* 0x000fe20000000000 */
[----:B------:R-:W-:Y:S01]  /*4740*/  @!P4 R2UR UR9, R2 ;  /* 0x000000000209c2ca */ /* 0x000fe200000e0000 */
[----:B-1----:R-:W-:Y:S01]  /*4750*/  @!P4 IMAD.X R0, RZ, RZ, R31, P0 ;  /* 0x000000ffff00c224 */ /* 0x002fe200000e061f */
[----:B------:R-:W-:Y:S01]  /*4760*/  @!UP1 UIADD3 UR10, UPT, UPT, UR34, 0xc0, URZ ;  /* 0x000000c0220a9890 */ /* 0x000fe2000fffe0ff */
[----:B------:R-:W-:Y:S01]  /*4770*/  ISETP.NE.AND P0, PT, R28, 0x2, PT ;  /* 0x000000021c00780c */ /* 0x000fe20003f05270 */
[----:B------:R-:W-:Y:S01]  /*4780*/  UMOV UR11, UR35 ;  /* 0x00000023000b7c82 */ /* 0x000fe20008000000 */
[----:B------:R-:W-:Y:S01]  /*4790*/  UMOV UR12, UR36 ;  /* 0x00000024000c7c82 */ /* 0x000fe20008000000 */
[----:B------:R-:W-:Y:S01]  /*47a0*/  @!P4 R2UR UR8, R0 ;  /* 0x000000000008c2ca */ /* 0x000fe200000e0000 */
[----:B------:R-:W-:Y:S01]  /*47b0*/  IMAD.IADD R14, R10, 0x1, R86 ;  /* 0x000000010a0e7824 */ /* 0x000fe200078e0256 */
[----:B------:R-:W-:Y:S01]  /*47c0*/  @P3 R2UR UR36, R26 ;  /* 0x000000001a2432ca */ /* 0x000fe200000e0000 */
[----:B------:R-:W-:Y:S01]  /*47d0*/  IMAD.IADD R15, R11, 0x1, R87 ;  /* 0x000000010b0f7824 */ /* 0x000fe200078e0257 */
[----:B------:R-:W-:Y:S02]  /*47e0*/  SEL R0, RZ, 0x1, P0 ;  /* 0x00000001ff007807 */ /* 0x000fe40000000000 */
[----:B------:R-:W-:Y:S01]  /*47f0*/  LOP3.LUT R29, R29, 0x1, RZ, 0x3c, !PT ;  /* 0x000000011d1d7812 */ /* 0x000fe200078e3cff */
[----:B------:R-:W-:Y:S01]  /*4800*/  IMAD.U32 R8, RZ, RZ, UR9 ;  /* 0x00000009ff087e24 */ /* 0x000fe2000f8e00ff */
[----:B------:R-:W-:Y:S01]  /*4810*/  @!UP1 UIADD3 UR9, UPT, UPT, UR7, 0x68, URZ ;  /* 0x0000006807099890 */ /* 0x000fe2000fffe0ff */
[----:B------:R-:W-:Y:S02]  /*4820*/  LOP3.LUT R27, R27, R0, RZ, 0x3c, !PT ;  /* 0x000000001b1b7212 */ /* 0x000fe400078e3cff */
[----:B------:R-:W-:Y:S02]  /*4830*/  SEL R28, R28, RZ, P0 ;  /* 0x000000ff1c1c7207 */ /* 0x000fe40000000000 */
[----:B------:R-:W-:Y:S01]  /*4840*/  IMAD.U32 R9, RZ, RZ, UR8 ;  /* 0x00000008ff097e24 */ /* 0x000fe2000f8e00ff */
[----:B------:R-:W-:Y:S01]  /*4850*/  @!P4 R2UR UR14, R8 ;  /* 0x00000000080ec2ca */ /* 0x000fe200000e0000 */
[----:B------:R-:W-:Y:S01]  /*4860*/  @!UP1 UIADD3 UR8, UPT, UPT, UR7, 0x6400, URZ ;  /* 0x0000640007089890 */ /* 0x000fe2000fffe0ff */
[----:B------:R-:W-:Y:S02]  /*4870*/  VOTEU.ALL UP1, P4 ;  /* 0x0000000000ff7886 */ /* 0x000fe40002020000 */
[----:B------:R-:W-:Y:S11]  /*4880*/  @!P4 R2UR UR15, R9 ;  /* 0x00000000090fc2ca */ /* 0x000ff600000e0000 */
[----:B------:R-:W-:Y:S02]  /*4890*/  @!UPT UIADD3 URZ, UPT, UPT, URZ, URZ, URZ ;  /* 0x000000fffffff290 */ /* 0x000fe4000fffe0ff */
[----:B------:R2:W-:Y:S01]  /*48a0*/  @!UP1 UTMALDG.3D [UR8], [UR14], desc[UR18] ;  /* 0x000012080e0095b4 */ /* 0x0005e20008011000 */
[----:B------:R2:W-:Y:S01]  /*48b0*/  @!P4 SYNCS.ARRIVE.TRANS64.RED.A0TR RZ, [UR7+0x68], R25 ;  /* 0x00006819ffffc9a7 */ /* 0x0005e20008300407 */
[----:B------:R-:W-:Y:S01]  /*48c0*/  UPLOP3.LUT UP1, UPT, UPT, UPT, UPT, 0x80, 0x8 ;  /* 0x000000000008789c */ /* 0x000fe20003f2f070 */
[----:B------:R-:W-:Y:S01]  /*48d0*/  SYNCS.ARRIVE.TRANS64.RED.A1T0 RZ, [UR13], RZ ;  /* 0x000000ffffff79a7 */ /* 0x000fe2000810040d */
[----:B------:R-:W-:Y:S09]  /*48e0*/  @P3 BRA `(.L_x_79) ;  /* 0xfffffff000a03947 */ /* 0x000ff2000383ffff */
[----:B------:R-:W-:-:S04]  /*48f0*/  SHF.L.U32 R2, R29, 0x1f, RZ ;  /* 0x0000001f1d027819 */ /* 0x000fc800000006ff */
[----:B------:R-:W1:Y:S02]  /*4900*/  SYNCS.PHASECHK.TRANS64.TRYWAIT P0, [UR7+0x70], R2 ;  /* 0x00007002ff0075a7 */ /* 0x000e640008001107 */
[----:B-1----:R-:W-:Y:S05]  /*4910*/  @!P0 BRA `(.L_x_80) ;  /* 0x0000004c00848947 */ /* 0x002fea0003800000 */
.L_x_172:
[----:B------:R-:W3:Y:S02]  /*4920*/  SYNCS.PHASECHK.TRANS64.TRYWAIT P0, [UR7+0x78], R2 ;  /* 0x00007802ff0075a7 */ /* 0x000ee40008001107 */
[----:B---3--:R-:W-:Y:S05]  /*4930*/  @!P0 BRA `(.L_x_81) ;  /* 0x0000004c00948947 */ /* 0x008fea0003800000 */
.L_x_174:
[----:B------:R-:W3:Y:S02]  /*4940*/  SYNCS.PHASECHK.TRANS64.TRYWAIT P0, [UR7+0x80], R2 ;  /* 0x00008002ff0075a7 */ /* 0x000ee40008001107 */
[----:B---3--:R-:W-:Y:S05]  /*4950*/  @!P0 BRA `(.L_x_82) ;  /* 0x0000004c00a48947 */ /* 0x008fea0003800000 */
.L_x_176:
[----:B-1----:R-:W-:-:S07]  /*4960*/  MOV R0, UR7 ;  /* 0x0000000700007c02 */ /* 0x002fce0008000f00 */
.L_x_83:
[----:B-1----:R-:W-:-:S04]  /*4970*/  SHF.L.U32 R2, R29, 0x1f, RZ ;  /* 0x0000001f1d027819 */ /* 0x002fc800000006ff */
[----:B------:R1:W3:Y:S03]  /*4980*/  SYNCS.PHASECHK.TRANS64.TRYWAIT P0, [R0+URZ+0x88], R2 ;  /* 0x00008802000075a7 */ /* 0x0002e600080011ff */
[----:B---3--:R-:W-:Y:S05]  /*4990*/  @!P0 NANOSLEEP.SYNCS 0x989680 ;  /* 0x009896800000895d */ /* 0x008fea0003900000 */
[----:B------:R-:W3:Y:S02]  /*49a0*/  @!P0 SYNCS.PHASECHK.TRANS64 P0, [R0+URZ+0x88], R2 ;  /* 0x00008802000085a7 */ /* 0x000ee400080010ff */
[----:B--23--:R-:W-:Y:S05]  /*49b0*/  @P0 EXIT ;  /* 0x000000000000094d */ /* 0x00cfea0003800000 */
[----:B------:R-:W-:Y:S05]  /*49c0*/  BRA `(.L_x_83) ;  /* 0xfffffffc00e87947 */ /* 0x000fea000383ffff */
.L_x_68:
[----:B------:R-:W-:-:S06]  /*49d0*/  UISETP.GE.AND UP1, UPT, UR8, 0x4, UPT ;  /* 0x000000040800788c */ /* 0x000fcc000bf26270 */
[----:B------:R-:W-:-:S13]  /*49e0*/  PLOP3.LUT P0, PT, PT, PT, UP1, 0x80, 0x8 ;  /* 0x000000000008781c */ /* 0x000fda0003f0f018 */
[----:B------:R-:W-:Y:S05]  /*49f0*/  @!P0 EXIT ;  /* 0x000000000000894d */ /* 0x000fea0003800000 */
[----:B------:R-:W-:Y:S01]  /*4a00*/  BAR.SYNC.DEFER_BLOCKING 0x6, 0xa0 ;  /* 0x0182800000007b1d */ /* 0x000fe20000010000 */
[C---:B------:R-:W-:Y:S01]  /*4a10*/  IMAD.SHL.U32 R4, R101.reuse, 0x40, RZ ;  /* 0x0000004065047824 */ /* 0x040fe200078e00ff */
[----:B------:R-:W-:Y:S01]  /*4a20*/  SHF.R.U32.HI R3, RZ, 0x1, R101 ;  /* 0x00000001ff037819 */ /* 0x000fe20000011665 */
[C---:B------:R-:W-:Y:S01]  /*4a30*/  IMAD.U32 R46, R101.reuse, 0x10000, RZ ;  /* 0x00010000652e7824 */ /* 0x040fe200078e00ff */
[C---:B------:R-:W-:Y:S01]  /*4a40*/  R2P PR, R101.reuse, 0x6 ;  /* 0x0000000665007804 */ /* 0x040fe20000000000 */
[C---:B------:R-:W-:Y:S01]  /*4a50*/  IMAD.SHL.U32 R2, R101.reuse, 0x20, RZ ;  /* 0x0000002065027824 */ /* 0x040fe200078e00ff */
[----:B------:R-:W-:Y:S02]  /*4a60*/  UMOV UR48, 0x400 ;  /* 0x0000040000307882 */ /* 0x000fe40000000000 */
[----:B------:R-:W1:Y:S01]  /*4a70*/  LDC R91, c[0x0][0x370] ;  /* 0x0000dc00ff5b7b82 */ /* 0x000e620000000800 */
[----:B------:R-:W-:Y:S01]  /*4a80*/  ULEA UR48, UR37, UR48, 0x18 ;  /* 0x0000003025307291 */ /* 0x000fe2000f8ec0ff */
[C---:B------:R-:W-:Y:S01]  /*4a90*/  LOP3.LUT R5, R4.reuse, 0x1c0, RZ, 0xc0, !PT ;  /* 0x000001c004057812 */ /* 0x040fe200078ec0ff */
[----:B------:R-:W-:Y:S01]  /*4aa0*/  IMAD.SHL.U32 R92, R101, 0x8, RZ ;  /* 0x00000008655c7824 */ /* 0x000fe200078e00ff */
[----:B------:R-:W-:Y:S01]  /*4ab0*/  LOP3.LUT R4, R4, 0x200, RZ, 0xc0, !PT ;  /* 0x0000020004047812 */ /* 0x000fe200078ec0ff */
[----:B------:R-:W-:Y:S01]  /*4ac0*/  IMAD.MOV.U32 R99, RZ, RZ, 0x20 ;  /* 0x00000020ff637424 */ /* 0x000fe200078e00ff */
[----:B------:R-:W-:Y:S01]  /*4ad0*/  LOP3.LUT R3, R5, 0x8, R3, 0xf8, !PT ;  /* 0x0000000805037812 */ /* 0x000fe200078ef803 */
[----:B------:R-:W-:Y:S01]  /*4ae0*/  UIADD3 UR4, UPT, UPT, UR48, 0x400, URZ ;  /* 0x0000040030047890 */ /* 0x000fe2000fffe0ff */
[----:B------:R-:W2:Y:S01]  /*4af0*/  LDC R42, c[0x0][0xb0c] ;  /* 0x0002c300ff2a7b82 */ /* 0x000ea20000000800 */
[----:B------:R-:W-:Y:S01]  /*4b00*/  LOP3.LUT R46, R46, 0x600000, RZ, 0xc0, !PT ;  /* 0x006000002e2e7812 */ /* 0x000fe200078ec0ff */
[----:B------:R-:W-:Y:S01]  /*4b10*/  IMAD.MOV.U32 R98, RZ, RZ, 0x1 ;  /* 0x00000001ff627424 */ /* 0x000fe200078e00ff */
[----:B------:R-:W-:Y:S01]  /*4b20*/  LOP3.LUT R2, R4, 0xc00, R2, 0xf8, !PT ;  /* 0x00000c0004027812 */ /* 0x000fe200078ef802 */
[----:B------:R-:W-:Y:S01]  /*4b30*/  IMAD.MOV.U32 R45, RZ, RZ, RZ ;  /* 0x000000ffff2d7224 */ /* 0x000fe200078e00ff */
[----:B------:R-:W-:-:S02]  /*4b40*/  LOP3.LUT R92, R3, 0x38, R92, 0x78, !PT ;  /* 0x00000038035c7812 */ /* 0x000fc400078e785c */
[----:B------:R-:W-:Y:S02]  /*4b50*/  CS2R R96, SRZ ;  /* 0x0000000000607805 */ /* 0x000fe4000001ff00 */
[----:B------:R-:W-:Y:S01]  /*4b60*/  SEL R100, R99, 0xffffffe0, !P2 ;  /* 0xffffffe063647807 */ /* 0x000fe20005000000 */
[----:B------:R-:W4:Y:S01]  /*4b70*/  LDC R89, c[0x0][0xb20] ;  /* 0x0002c800ff597b82 */ /* 0x000f220000000800 */
[----:B------:R-:W3:Y:S01]  /*4b80*/  LDS R0, [UR48+0x150] ;  /* 0x00015030ff007984 */ /* 0x000ee20008000800 */
[----:B------:R-:W-:Y:S01]  /*4b90*/  LOP3.LUT R92, R2, R92, RZ, 0xfc, !PT ;  /* 0x0000005c025c7212 */ /* 0x000fe200078efcff */
[----:B------:R-:W-:Y:S01]  /*4ba0*/  IMAD.MOV.U32 R104, RZ, RZ, RZ ;  /* 0x000000ffff687224 */ /* 0x000fe200078e00ff */
[----:B------:R-:W-:Y:S01]  /*4bb0*/  LOP3.LUT R101, R101, 0x60, RZ, 0xc0, !PT ;  /* 0x0000006065657812 */ /* 0x000fe200078ec0ff */
[----:B------:R-:W-:Y:S01]  /*4bc0*/  IMAD.U32 R94, RZ, RZ, UR4 ;  /* 0x00000004ff5e7e24 */ /* 0x000fe2000f8e00ff */
[----:B------:R-:W-:Y:S01]  /*4bd0*/  SEL R99, R99, 0xffffffe0, !P1 ;  /* 0xffffffe063637807 */ /* 0x000fe20004800000 */
[----:B------:R-:W1:Y:S01]  /*4be0*/  LDCU.64 UR52, c[0x0][0x348] ;  /* 0x00006900ff3477ac */ /* 0x000e620008000a00 */
[----:B------:R-:W1:Y:S01]  /*4bf0*/  LDC R41, c[0x0][0xb30] ;  /* 0x0002cc00ff297b82 */ /* 0x000e620000000800 */
[----:B------:R-:W1:Y:S01]  /*4c00*/  LDCU.64 UR38, c[0x0][0x888] ;  /* 0x00011100ff2677ac */ /* 0x000e620008000a00 */
[----:B------:R-:W1:Y:S06]  /*4c10*/  LDCU.64 UR44, c[0x0][0x890] ;  /* 0x00011200ff2c77ac */ /* 0x000e6c0008000a00 */
[----:B------:R-:W1:Y:S01]  /*4c20*/  LDC.64 R84, c[0x0][0xb10] ;  /* 0x0002c400ff547b82 */ /* 0x000e620000000a00 */
[----:B------:R-:W-:Y:S01]  /*4c30*/  UMOV UR49, URZ ;  /* 0x000000ff00317c82 */ /* 0x000fe20008000000 */
[----:B------:R-:W-:-:S06]  /*4c40*/  UMOV UR51, URZ ;  /* 0x000000ff00337c82 */ /* 0x000fcc0008000000 */
[----:B------:R-:W1:Y:S08]  /*4c50*/  LDC.64 R38, c[0x0][0xb18] ;  /* 0x0002c600ff267b82 */ /* 0x000e700000000a00 */
[----:B------:R-:W1:Y:S08]  /*4c60*/  LDC.64 R36, c[0x0][0xb28] ;  /* 0x0002ca00ff247b82 */ /* 0x000e700000000a00 */
[----:B------:R-:W1:Y:S01]  /*4c70*/  LDC.64 R82, c[0x0][0x8b0] ;  /* 0x00022c00ff527b82 */ /* 0x000e620000000a00 */
[----:B---3--:R-:W-:-:S07]  /*4c80*/  IMAD.IADD R46, R0, 0x1, R46 ;  /* 0x00000001002e7824 */ /* 0x008fce00078e022e */
[----:B------:R-:W3:Y:S08]  /*4c90*/  LDC.64 R80, c[0x0][0x8a8] ;  /* 0x00022a00ff507b82 */ /* 0x000ef00000000a00 */
[----:B--2-4-:R-:W1:Y:S02]  /*4ca0*/  LDC R90, c[0x0][0x374] ;  /* 0x0000dd00ff5a7b82 */ /* 0x014e640000000800 */
.L_x_127:
[----:B------:R-:W-:Y:S02]  /*4cb0*/  LEA R0, R104, UR48, 0x3 ;  /* 0x0000003068007c11 */ /* 0x000fe4000f8e18ff */
[----:B------:R-:W-:Y:S02]  /*4cc0*/  SHF.L.U32 R2, R96, 0x1f, RZ ;  /* 0x0000001f60027819 */ /* 0x000fe400000006ff */
[----:B-1----:R-:W-:Y:S02]  /*4cd0*/  LEA R16, R104, UR48, 0x4 ;  /* 0x0000003068107c11 */ /* 0x002fe4000f8e20ff */
[----:B------:R-:W2:Y:S02]  /*4ce0*/  SYNCS.PHASECHK.TRANS64.TRYWAIT P0, [R0+URZ+0xa0], R2 ;  /* 0x0000a002000075a7 */ /* 0x000ea400080011ff */
[----:B--2---:R-:W-:Y:S05]  /*4cf0*/  @!P0 BRA `(.L_x_84) ;  /* 0x0000004800d48947 */ /* 0x004fea0003800000 */
.L_x_177:
[----:B------:R-:W4:Y:S01]  /*4d00*/  LDC.64 R10, c[0x0][0xb10] ;  /* 0x0002c400ff0a7b82 */ /* 0x000f220000000a00 */
[----:B------:R-:W3:Y:S01]  /*4d10*/  LDS.128 R16, [R16+0x130] ;  /* 0x0001300010107984 */ /* 0x000ee20000000c00 */
[----:B-1----:R-:W-:Y:S01]  /*4d20*/  ISETP.NE.AND P1, PT, R41, 0x1, PT ;  /* 0x000000012900780c */ /* 0x002fe20003f25270 */
[----:B--2---:R-:W-:Y:S01]  /*4d30*/  VIADD R0, R0, 0xb0 ;  /* 0x000000b000007836 */ /* 0x004fe20000000000 */
[----:B------:R-:W-:Y:S04]  /*4d40*/  ISETP.GE.AND P0, PT, R40, 0x1, PT ;  /* 0x000000012800780c */ /* 0x000fe80003f06270 */
[----:B------:R-:W1:Y:S01]  /*4d50*/  LDC.64 R8, c[0x0][0xb18] ;  /* 0x0002c600ff087b82 */ /* 0x000e620000000a00 */
[----:B------:R-:W-:Y:S01]  /*4d60*/  PRMT R0, RZ, 0x654, R0 ;  /* 0x00000654ff007816 */ /* 0x000fe20000000000 */
[----:B------:R-:W-:Y:S01]  /*4d70*/  @!PT LDS RZ, [RZ] ;  /* 0x00000000fffff984 */ /* 0x000fe20000000800 */
[----:B------:R-:W-:Y:S01]  /*4d80*/  @!PT LDS RZ, [RZ] ;  /* 0x00000000fffff984 */ /* 0x000fe20000000800 */
[----:B------:R-:W-:Y:S01]  /*4d90*/  @!PT LDS RZ, [RZ] ;  /* 0x00000000fffff984 */ /* 0x000fe20000000800 */
[----:B------:R-:W-:Y:S01]  /*4da0*/  @!PT LDS RZ, [RZ] ;  /* 0x00000000fffff984 */ /* 0x000fe20000000800 */
[----:B------:R2:W-:Y:S06]  /*4db0*/  MEMBAR.ALL.CTA ;  /* 0x0000000000007992 */ /* 0x0005ec0000008000 */
[----:B--2---:R-:W2:Y:S01]  /*4dc0*/  FENCE.VIEW.ASYNC.S ;  /* 0x00000000000073c6 */ /* 0x004ea20000000000 */
[----:B------:R-:W1:Y:S08]  /*4dd0*/  @!P1 LDC R12, c[0x0][0xb20] ;  /* 0x0002c800ff0c9b82 */ /* 0x000e700000000800 */
[----:B------:R-:W1:Y:S01]  /*4de0*/  @!P1 LDC R7, c[0x0][0xb0c] ;  /* 0x0002c300ff079b82 */ /* 0x000e620000000800 */
[----:B--2---:R2:W-:Y:S01]  /*4df0*/  SYNCS.ARRIVE.TRANS64.RED.A1T0 RZ, [R0+URZ], RZ ;  /* 0x000000ff00ff79a7 */ /* 0x0045e200081004ff */
[----:B---3--:R-:W-:Y:S04]  /*4e00*/  LOP3.LUT P4, RZ, R18, 0x1, RZ, 0xc0, !PT ;  /* 0x0000000112ff7812 */ /* 0x008fe8000788c0ff */
[----:B------:R-:W-:Y:S09]  /*4e10*/  P2R R102, PR, RZ, 0x10 ;  /* 0x00000010ff667803 */ /* 0x000ff20000000000 */
[----:B------:R-:W-:Y:S02]  /*4e20*/  @P4 MOV R44, R16 ;  /* 0x00000010002c4202 */ /* 0x000fe40000000f00 */
[----:B------:R-:W-:Y:S01]  /*4e30*/  @P4 LOP3.LUT R43, R17, 0xffff, RZ, 0xc0, !PT ;  /* 0x0000ffff112b4812 */ /* 0x000fe200078ec0ff */
[----:B--2-4-:R-:W-:Y:S06]  /*4e40*/  @!P0 BRA `(.L_x_85) ;  /* 0x0000000000a48947 */ /* 0x014fec0003800000 */
[----:B------:R-:W-:Y:S01]  /*4e50*/  IMAD.HI.U32 R0, R90, R39, RZ ;  /* 0x000000275a007227 */ /* 0x000fe200078e00ff */
[----:B------:R-:W-:Y:S02]  /*4e60*/  ISETP.NE.AND P0, PT, R38, 0x1, PT ;  /* 0x000000012600780c */ /* 0x000fe40003f05270 */
[----:B------:R-:W-:Y:S01]  /*4e70*/  ISETP.NE.AND P2, PT, R40, 0x1, PT ;  /* 0x000000012800780c */ /* 0x000fe20003f45270 */
[----:B------:R-:W-:Y:S01]  /*4e80*/  IMAD.HI.U32 R4, R91, R84, RZ ;  /* 0x000000545b047227 */ /* 0x000fe200078e00ff */
[----:B------:R-:W-:Y:S02]  /*4e90*/  SHF.R.U32.HI R0, RZ, R89, R0 ;  /* 0x00000059ff007219 */ /* 0x000fe40000011600 */
[----:B------:R-:W-:Y:S01]  /*4ea0*/  ISETP.NE.AND P3, PT, R42, 0x1, PT ;  /* 0x000000012a00780c */ /* 0x000fe20003f65270 */
[----:B------:R-:W-:Y:S01]  /*4eb0*/  IMAD.HI.U32 R6, R43, R39, RZ ;  /* 0x000000272b067227 */ /* 0x000fe200078e00ff */
[-C--:B------:R-:W-:Y:S02]  /*4ec0*/  SHF.R.U32.HI R4, RZ, R85.reuse, R4 ;  /* 0x00000055ff047219 */ /* 0x080fe40000011604 */
[----:B------:R-:W-:Y:S01]  /*4ed0*/  SEL R0, R90, R0, !P0 ;  /* 0x000000005a007207 */ /* 0x000fe20004000000 */
[----:B------:R-:W-:Y:S01]  /*4ee0*/  IMAD.HI.U32 R5, R44, R84, RZ ;  /* 0x000000542c057227 */ /* 0x000fe200078e00ff */
[----:B------:R-:W-:Y:S03]  /*4ef0*/  SEL R4, R91, R4, !P3 ;  /* 0x000000045b047207 */ /* 0x000fe60005800000 */
[-C--:B------:R-:W-:Y:S01]  /*4f00*/  IMAD.HI.U32 R3, R0, R36.reuse, RZ ;  /* 0x0000002400037227 */ /* 0x080fe200078e00ff */
[----:B------:R-:W-:Y:S03]  /*4f10*/  SHF.R.U32.HI R5, RZ, R85, R5 ;  /* 0x00000055ff057219 */ /* 0x000fe60000011605 */
[----:B------:R-:W-:Y:S01]  /*4f20*/  IMAD.HI.U32 R2, R4, R36, RZ ;  /* 0x0000002404027227 */ /* 0x000fe200078e00ff */
[----:B------:R-:W-:Y:S02]  /*4f30*/  @P2 SHF.R.U32.HI R0, RZ, R37, R3 ;  /* 0x00000025ff002219 */ /* 0x000fe40000011603 */
[----:B------:R-:W-:Y:S02]  /*4f40*/  SHF.R.U32.HI R3, RZ, R89, R6 ;  /* 0x00000059ff037219 */ /* 0x000fe40000011606 */
[----:B------:R-:W-:Y:S01]  /*4f50*/  @P2 SHF.R.U32.HI R4, RZ, R37, R2 ;  /* 0x00000025ff042219 */ /* 0x000fe20000011602 */
[----:B------:R-:W-:Y:S01]  /*4f60*/  IMAD R0, R40, R0, RZ ;  /* 0x0000000028007224 */ /* 0x000fe200078e02ff */
[----:B------:R-:W-:Y:S02]  /*4f70*/  SEL R3, R43, R3, !P0 ;  /* 0x000000032b037207 */ /* 0x000fe40004000000 */
[----:B------:R-:W-:Y:S01]  /*4f80*/  SEL R2, R44, R5, !P3 ;  /* 0x000000052c027207 */ /* 0x000fe20005800000 */
[----:B------:R-:W-:Y:S01]  /*4f90*/  IMAD R5, R40, R4, RZ ;  /* 0x0000000428057224 */ /* 0x000fe200078e02ff */
[C---:B------:R-:W-:Y:S01]  /*4fa0*/  ISETP.GE.AND P0, PT, R3.reuse, R0, PT ;  /* 0x000000000300720c */ /* 0x040fe20003f06270 */
[C---:B------:R-:W-:Y:S03]  /*4fb0*/  IMAD.HI.U32 R0, R3.reuse, R36, RZ ;  /* 0x0000002403007227 */ /* 0x040fe600078e00ff */
[C---:B------:R-:W-:Y:S02]  /*4fc0*/  ISETP.GE.OR P0, PT, R2.reuse, R5, P0 ;  /* 0x000000050200720c */ /* 0x040fe40000706670 */
[----:B------:R-:W-:Y:S04]  /*4fd0*/  SHF.R.U32.HI R0, RZ, R37, R0 ;  /* 0x00000025ff007219 */ /* 0x000fe80000011600 */
[C---:B------:R-:W-:Y:S05]  /*4fe0*/  SEL R6, R3.reuse, R0, !P2 ;  /* 0x0000000003067207 */ /* 0x040fea0005000000 */
        /* <DEDUP_REMOVED lines=14> */
[----:B------:R-:W-:Y:S07]  /*50d0*/  IMAD R43, R3, R38, R43 ;  /* 0x00000026032b7224 */ /* 0x000fee00078e022b */
.L_x_85:
[----:B-1----:R-:W-:Y:S01]  /*50e0*/  @!P1 ISETP.NE.AND P0, PT, R8, 0x1, PT ;  /* 0x000000010800980c */ /* 0x002fe20003f05270 */
[----:B------:R-:W-:Y:S01]  /*50f0*/  @!P1 IMAD.HI.U32 R2, R43, R9, RZ ;  /* 0x000000092b029227 */ /* 0x000fe200078e00ff */
[----:B------:R-:W-:Y:S01]  /*5100*/  R2UR UR42, R15 ;  /* 0x000000000f2a72ca */ /* 0x000fe200000e0000 */
[----:B------:R-:W-:Y:S01]  /*5110*/  BSSY.RECONVERGENT B6, `(.L_x_86) ;  /* 0x0000031000067945 */ /* 0x000fe20003800200 */
[----:B------:R-:W-:Y:S01]  /*5120*/  R2UR UR41, R14 ;  /* 0x000000000e2972ca */ /* 0x000fe200000e0000 */
[----:B------:R-:W-:Y:S01]  /*5130*/  @!P1 IMAD.HI.U32 R0, R44, R10, RZ ;  /* 0x0000000a2c009227 */ /* 0x000fe200078e00ff */
[----:B------:R-:W-:Y:S02]  /*5140*/  @!P1 SHF.R.U32.HI R2, RZ, R12, R2 ;  /* 0x0000000cff029219 */ /* 0x000fe40000011602 */
[----:B------:R-:W-:Y:S01]  /*5150*/  @!P1 ISETP.NE.AND P2, PT, R7, 0x1, PT ;  /* 0x000000010700980c */ /* 0x000fe20003f45270 */
[----:B------:R-:W-:Y:S01]  /*5160*/  VIADD R104, R104, 0x1 ;  /* 0x0000000168687836 */ /* 0x000fe20000000000 */
[----:B------:R-:W-:Y:S02]  /*5170*/  @!P1 SEL R2, R43, R2, !P0 ;  /* 0x000000022b029207 */ /* 0x000fe40004000000 */
[----:B------:R-:W-:Y:S02]  /*5180*/  @!P1 SHF.R.U32.HI R0, RZ, R11, R0 ;  /* 0x0000000bff009219 */ /* 0x000fe40000011600 */
[----:B------:R-:W-:Y:S01]  /*5190*/  LOP3.LUT P0, RZ, R94, 0x3f0, RZ, 0xc0, !PT ;  /* 0x000003f05eff7812 */ /* 0x000fe2000780c0ff */
[----:B------:R-:W-:Y:S01]  /*51a0*/  USHF.L.U32 UR42, UR42, 0x6, URZ ;  /* 0x000000062a2a7899 */ /* 0x000fe200080006ff */
[----:B------:R-:W-:Y:S01]  /*51b0*/  @!P1 SEL R3, R44, R0, !P2 ;  /* 0x000000002c039207 */ /* 0x000fe20005000000 */
[----:B------:R-:W-:Y:S01]  /*51c0*/  USHF.L.U32 UR41, UR41, 0x8, URZ ;  /* 0x0000000829297899 */ /* 0x000fe200080006ff */
[----:B------:R-:W-:Y:S03]  /*51d0*/  @P4 SHF.R.U32.HI R95, RZ, 0x10, R17 ;  /* 0x00000010ff5f4819 */ /* 0x000fe60000011611 */
[----:B------:R-:W-:Y:S02]  /*51e0*/  @!P1 IMAD.IADD R0, R2, 0x1, -R3 ;  /* 0x0000000102009824 */ /* 0x000fe400078e0a03 */
[----:B------:R-:W-:Y:S02]  /*51f0*/  @!P1 IMAD.IADD R2, R3, 0x1, -R2 ;  /* 0x0000000103029824 */ /* 0x000fe400078e0a02 */
[----:B------:R-:W-:Y:S02]  /*5200*/  @!P1 IMAD R44, R0, R7, R44 ;  /* 0x00000007002c9224 */ /* 0x000fe400078e022c */
[----:B------:R-:W-:Y:S01]  /*5210*/  @!P1 IMAD R43, R2, R8, R43 ;  /* 0x00000008022b9224 */ /* 0x000fe200078e022b */
[----:B------:R-:W-:Y:S06]  /*5220*/  @!P0 BRA `(.L_x_87) ;  /* 0x00000000007c8947 */ /* 0x000fec0003800000 */
[----:B------:R-:W1:Y:S01]  /*5230*/  LDCU.64 UR8, c[0x4][0x80] ;  /* 0x01001000ff0877ac */ /* 0x000e620008000a00 */
[----:B------:R-:W-:Y:S01]  /*5240*/  MOV R2, 0x0 ;  /* 0x0000000000027802 */ /* 0x000fe20000000f00 */
[----:B------:R-:W-:Y:S02]  /*5250*/  HFMA2 R12, -RZ, RZ, 0, 5.9604644775390625e-08 ;  /* 0x00000001ff0c7431 */ /* 0x000fe400000001ff */
[----:B------:R-:W-:Y:S01]  /*5260*/  IMAD.MOV.U32 R8, RZ, RZ, 0x70 ;  /* 0x00000070ff087424 */ /* 0x000fe200078e00ff */
[----:B------:R2:W3:Y:S01]  /*5270*/  LDC.64 R14, c[0x4][R2] ;  /* 0x01000000020e7b82 */ /* 0x0004e20000000a00 */
[----:B------:R-:W4:Y:S01]  /*5280*/  LDCU.64 UR6, c[0x4][0x88] ;  /* 0x01001100ff0677ac */ /* 0x000f220008000a00 */
[----:B------:R-:W-:Y:S01]  /*5290*/  IMAD.MOV.U32 R13, RZ, RZ, RZ ;  /* 0x000000ffff0d7224 */ /* 0x000fe200078e00ff */
[----:B------:R-:W2:Y:S01]  /*52a0*/  LDCU.64 UR4, c[0x4][0x8] ;  /* 0x01000100ff0477ac */ /* 0x000ea20008000a00 */
[----:B-1----:R-:W-:Y:S01]  /*52b0*/  MOV R5, UR9 ;  /* 0x0000000900057c02 */ /* 0x002fe20008000f00 */
[----:B------:R-:W-:Y:S01]  /*52c0*/  IMAD.U32 R4, RZ, RZ, UR8 ;  /* 0x00000008ff047e24 */ /* 0x000fe2000f8e00ff */
[----:B----4-:R-:W-:Y:S01]  /*52d0*/  MOV R7, UR7 ;  /* 0x0000000700077c02 */ /* 0x010fe20008000f00 */
[----:B------:R-:W-:Y:S01]  /*52e0*/  IMAD.U32 R6, RZ, RZ, UR6 ;  /* 0x00000006ff067e24 */ /* 0x000fe2000f8e00ff */
[----:B--2---:R-:W-:Y:S01]  /*52f0*/  MOV R11, UR5 ;  /* 0x00000005000b7c02 */ /* 0x004fe20008000f00 */
[----:B------:R-:W-:Y:S02]  /*5300*/  IMAD.U32 R10, RZ, RZ, UR4 ;  /* 0x00000004ff0a7e24 */ /* 0x000fe4000f8e00ff */
[----:B------:R-:W-:Y:S07]  /*5310*/  LEPC R20, `(.L_x_88) ;  /* 0x000000001014794e */ /* 0x000fee0000000000 */
[----:B---3-5:R-:W-:Y:S05]  /*5320*/  CALL.ABS.NOINC R14 ;  /* 0x000000000e007343 */ /* 0x028fea0003c00000 */
.L_x_88:
[----:B------:R-:W1:Y:S01]  /*5330*/  LDCU.64 UR8, c[0x4][0x80] ;  /* 0x01001000ff0877ac */ /* 0x000e620008000a00 */
[----:B------:R-:W2:Y:S01]  /*5340*/  LDC.64 R2, c[0x4][R2] ;  /* 0x0100000002027b82 */ /* 0x000ea20000000a00 */
[----:B------:R-:W-:Y:S02]  /*5350*/  HFMA2 R12, -RZ, RZ, 0, 5.9604644775390625e-08 ;  /* 0x00000001ff0c7431 */ /* 0x000fe400000001ff */
[----:B------:R-:W-:Y:S02]  /*5360*/  IMAD.MOV.U32 R8, RZ, RZ, 0x70 ;  /* 0x00000070ff087424 */ /* 0x000fe400078e00ff */
[----:B------:R-:W-:Y:S01]  /*5370*/  IMAD.MOV.U32 R13, RZ, RZ, RZ ;  /* 0x000000ffff0d7224 */ /* 0x000fe200078e00ff */
[----:B------:R-:W3:Y:S01]  /*5380*/  LDCU.64 UR6, c[0x4][0x88] ;  /* 0x01001100ff0677ac */ /* 0x000ee20008000a00 */
[----:B------:R-:W4:Y:S01]  /*5390*/  LDCU.64 UR4, c[0x4][0x8] ;  /* 0x01000100ff0477ac */ /* 0x000f220008000a00 */
[----:B-1----:R-:W-:Y:S02]  /*53a0*/  MOV R4, UR8 ;  /* 0x0000000800047c02 */ /* 0x002fe40008000f00 */
[----:B------:R-:W-:Y:S02]  /*53b0*/  MOV R5, UR9 ;  /* 0x0000000900057c02 */ /* 0x000fe40008000f00 */
[----:B---3--:R-:W-:Y:S01]  /*53c0*/  MOV R7, UR7 ;  /* 0x0000000700077c02 */ /* 0x008fe20008000f00 */
[----:B------:R-:W-:Y:S01]  /*53d0*/  IMAD.U32 R6, RZ, RZ, UR6 ;  /* 0x00000006ff067e24 */ /* 0x000fe2000f8e00ff */
[----:B----4-:R-:W-:Y:S01]  /*53e0*/  MOV R11, UR5 ;  /* 0x00000005000b7c02 */ /* 0x010fe20008000f00 */
[----:B------:R-:W-:Y:S02]  /*53f0*/  IMAD.U32 R10, RZ, RZ, UR4 ;  /* 0x00000004ff0a7e24 */ /* 0x000fe4000f8e00ff */
[----:B------:R-:W-:Y:S07]  /*5400*/  LEPC R20, `(.L_x_87) ;  /* 0x000000001014794e */ /* 0x000fee0000000000 */
[----:B--2---:R-:W-:Y:S05]  /*5410*/  CALL.ABS.NOINC R2 ;  /* 0x0000000002007343 */ /* 0x004fea0003c00000 */
.L_x_87:
[----:B------:R-:W-:Y:S05]  /*5420*/  BSYNC.RECONVERGENT B6 ;  /* 0x0000000000067941 */ /* 0x000fea0003800200 */
.L_x_86:
[----:B------:R-:W-:Y:S01]  /*5430*/  ISETP.NE.U32.AND P4, PT, R82, RZ, PT ;  /* 0x000000ff5200720c */ /* 0x000fe20003f85070 */
[----:B------:R-:W-:Y:S01]  /*5440*/  UISETP.NE.AND UP2, UPT, UR50, URZ, UPT ;  /* 0x000000ff3200728c */ /* 0x000fe2000bf45270 */
[----:B------:R-:W-:Y:S01]  /*5450*/  ISETP.NE.U32.AND P2, PT, RZ, UR38, PT ;  /* 0x00000026ff007c0c */ /* 0x000fe2000bf45070 */
[----:B------:R-:W-:Y:S01]  /*5460*/  UISETP.NE.U32.AND UP1, UPT, UR44, URZ, UPT ;  /* 0x000000ff2c00728c */ /* 0x000fe2000bf25070 */
[----:B------:R-:W-:Y:S01]  /*5470*/  ISETP.NE.AND.EX P4, PT, R83, RZ, PT, P4 ;  /* 0x000000ff5300720c */ /* 0x000fe20003f85340 */
[----:B------:R-:W-:Y:S01]  /*5480*/  UPLOP3.LUT UP0, UPT, UPT, UPT, UPT, 0x40, 0x4 ;  /* 0x000000000004789c */ /* 0x000fe20003f0e870 */
[----:B------:R-:W-:Y:S01]  /*5490*/  ISETP.NE.AND.EX P2, PT, RZ, UR39, PT, P2 ;  /* 0x00000027ff007c0c */ /* 0x000fe2000bf45320 */
[----:B------:R-:W-:Y:S01]  /*54a0*/  UISETP.NE.AND.EX UP1, UPT, UR45, URZ, UPT, UP1 ;  /* 0x000000ff2d00728c */ /* 0x000fe2000bf25310 */
[----:B------:R-:W-:Y:S04]  /*54b0*/  PLOP3.LUT P1, PT, PT, PT, UP2, 0x80, 0x8 ;  /* 0x000000000008781c */ /* 0x000fe80003f2f028 */
[----:B------:R-:W-:Y:S06]  /*54c0*/  @UP2 UPLOP3.LUT UP0, UPT, UPT, UPT, UP1, 0x80, 0x8 ;  /* 0x000000000008289c */ /* 0x000fec0003f0f010 */
[----:B------:R-:W-:Y:S01]  /*54d0*/  PLOP3.LUT P0, PT, PT, PT, UP0, 0x80, 0x8 ;  /* 0x000000000008781c */ /* 0x000fe20003f0f008 */
[----:B------:R-:W-:Y:S01]  /*54e0*/  @!UPT UIADD3 URZ, UPT, UPT, URZ, URZ, URZ ;  /* 0x000000fffffff290 */ /* 0x000fe2000fffe0ff */
[----:B------:R-:W-:Y:S11]  /*54f0*/  BRA.U !UP1, `(.L_x_89) ;  /* 0x0000000109387547 */ /* 0x000ff6000b800000 */
[----:B------:R-:W-:Y:S01]  /*5500*/  UISETP.NE.U32.AND UP0, UPT, UR38, URZ, UPT ;  /* 0x000000ff2600728c */ /* 0x000fe2000bf05070 */
[----:B------:R-:W-:Y:S02]  /*5510*/  HFMA2 R0, -RZ, RZ, 0, 5.9604644775390625e-08 ;  /* 0x00000001ff007431 */ /* 0x000fe400000001ff */
[----:B------:R-:W-:Y:S01]  /*5520*/  IMAD.MOV.U32 R88, RZ, RZ, 0x1 ;  /* 0x00000001ff587424 */ /* 0x000fe200078e00ff */
[----:B------:R-:W-:Y:S06]  /*5530*/  UISETP.NE.AND.EX UP0, UPT, UR39, URZ, UPT, UP0 ;  /* 0x000000ff2700728c */ /* 0x000fec000bf05300 */
[----:B------:R-:W-:Y:S05]  /*5540*/  PLOP3.LUT P3, PT, PT, PT, UP0, 0x80, 0x8 ;  /* 0x000000000008781c */ /* 0x000fea0003f6f008 */
[----:B------:R-:W1:Y:S01]  /*5550*/  @UP0 LDCU.64 UR6, c[0x0][0x888] ;  /* 0x00011100ff0607ac */ /* 0x000e620008000a00 */
[----:B------:R-:W-:Y:S07]  /*5560*/  @UP0 UIMAD UR4, UR36, UR44, URZ ;  /* 0x0000002c240402a4 */ /* 0x000fee000f8e02ff */
[----:B------:R-:W-:Y:S01]  /*5570*/  @!P3 PRMT R88, R0, 0x7610, R88 ;  /* 0x000076100058b816 */ /* 0x000fe20000000058 */
[----:B-1----:R-:W-:Y:S03]  /*5580*/  @UP0 UIMAD.WIDE UR6, UR4, 0x4, UR6 ;  /* 0x00000004040608a5 */ /* 0x002fe6000f8e0206 */
[----:B------:R-:W1:Y:S03]  /*5590*/  @!UP0 LDCU UR4, c[0x0][0x880] ;  /* 0x00011000ff0487ac */ /* 0x000e660008000800 */
[----:B------:R-:W-:Y:S01]  /*55a0*/  IMAD.U32 R2, RZ, RZ, UR6 ;  /* 0x00000006ff027e24 */ /* 0x000fe2000f8e00ff */
[----:B------:R-:W-:Y:S05]  /*55b0*/  MOV R3, UR7 ;  /* 0x0000000700037c02 */ /* 0x000fea0008000f00 */
[----:B-----5:R2:W5:Y:S02]  /*55c0*/  @P3 LDG.E R49, desc[UR46][R2.64] ;  /* 0x0000002e02313981 */ /* 0x020564000c1e1900 */
[----:B-12---:R-:W-:Y:S02]  /*55d0*/  @!P3 IMAD.U32 R49, RZ, RZ, UR4 ;  /* 0x00000004ff31be24 */ /* 0x006fe4000f8e00ff */
.L_x_89:
[----:B------:R-:W-:Y:S05]  /*55e0*/  @!P4 BRA `(.L_x_90) ;  /* 0x000000000020c947 */ /* 0x000fea0003800000 */
[----:B------:R-:W-:Y:S04]  /*55f0*/  ISETP.NE.U32.AND P3, PT, R80, RZ, PT ;  /* 0x000000ff5000720c */ /* 0x000fe80003f65070 */
[----:B------:R-:W-:Y:S11]  /*5600*/  ISETP.NE.AND.EX P3, PT, R81, RZ, PT, P3 ;  /* 0x000000ff5100720c */ /* 0x000ff60003f65330 */
[----:B------:R-:W-:Y:S02]  /*5610*/  @!UPT UIADD3 URZ, UPT, UPT, URZ, URZ, URZ ;  /* 0x000000fffffff290 */ /* 0x000fe4000fffe0ff */
[----:B------:R-:W1:Y:S01]  /*5620*/  @P3 LDC.64 R2, c[0x0][0x8a8] ;  /* 0x00022a00ff023b82 */ /* 0x000e620000000a00 */
[----:B------:R-:W-:Y:S04]  /*5630*/  @P3 IMAD R0, R82, UR36, RZ ;  /* 0x0000002452003c24 */ /* 0x000fe8000f8e02ff */
[----:B-1----:R-:W-:Y:S05]  /*5640*/  @P3 IMAD.WIDE R2, R0, 0x4, R2 ;  /* 0x0000000400023825 */ /* 0x002fea00078e0202 */
[----:B-----5:R1:W5:Y:S02]  /*5650*/  @P3 LDG.E R47, desc[UR46][R2.64] ;  /* 0x0000002e022f3981 */ /* 0x020364000c1e1900 */
[----:B-1----:R-:W2:Y:S02]  /*5660*/  @!P3 LDC R47, c[0x0][0x8a0] ;  /* 0x00022800ff2fbb82 */ /* 0x002ea40000000800 */
.L_x_90:
[----:B-----5:R-:W-:Y:S01]  /*5670*/  FSETP.NEU.AND P3, PT, R49, RZ, PT ;  /* 0x000000ff3100720b */ /* 0x020fe20003f6d000 */
[----:B------:R-:W-:Y:S01]  /*5680*/  IMAD.SHL.U32 R66, R92, 0x2, RZ ;  /* 0x000000025c427824 */ /* 0x000fe200078e00ff */
[----:B------:R-:W-:Y:S01]  /*5690*/  SEL R4, RZ, 0xffffffff, P2 ;  /* 0xffffffffff047807 */ /* 0x000fe20001000000 */
[----:B------:R-:W-:Y:S01]  /*56a0*/  BSSY B1, `(.L_x_91) ;  /* 0x0000043000017945 */ /* 0x000fe20003800000 */
[----:B------:R-:W-:Y:S01]  /*56b0*/  @P1 LOP3.LUT P2, RZ, R88, 0xff, RZ, 0xc0, !PT ;  /* 0x000000ff58ff1812 */ /* 0x000fe2000784c0ff */
[----:B------:R-:W-:Y:S01]  /*56c0*/  VIADD R107, R66, UR48 ;  /* 0x00000030426b7c36 */ /* 0x000fe20008000000 */
[----:B------:R-:W-:Y:S01]  /*56d0*/  @P1 SEL R0, RZ, 0xffffffff, P3 ;  /* 0xffffffffff001807 */ /* 0x000fe20001800000 */
[----:B------:R-:W-:Y:S01]  /*56e0*/  IMAD.MOV.U32 R67, RZ, RZ, 0x1 ;  /* 0x00000001ff437424 */ /* 0x000fe200078e00ff */
[----:B------:R-:W-:Y:S01]  /*56f0*/  LOP3.LUT R98, R98, 0x1, RZ, 0x3c, !PT ;  /* 0x0000000162627812 */ /* 0x000fe200078e3cff */
[----:B------:R-:W-:Y:S01]  /*5700*/  IMAD.MOV.U32 R65, RZ, RZ, RZ ;  /* 0x000000ffff417224 */ /* 0x000fe200078e00ff */
[----:B------:R-:W-:Y:S02]  /*5710*/  @P0 SEL R0, R4, R0, !P2 ;  /* 0x0000000004000207 */ /* 0x000fe40005000000 */
[----:B------:R-:W-:Y:S02]  /*5720*/  CS2R R78, SRZ ;  /* 0x00000000004e7805 */ /* 0x000fe4000001ff00 */
[----:B------:R-:W-:Y:S02]  /*5730*/  LEA R64, R45, UR48, 0x3 ;  /* 0x000000302d407c11 */ /* 0x000fe4000f8e18ff */
[----:B------:R-:W-:Y:S02]  /*5740*/  CS2R R76, SRZ ;  /* 0x00000000004c7805 */ /* 0x000fe4000001ff00 */
[----:B------:R-:W-:Y:S02]  /*5750*/  @P1 LOP3.LUT R0, R0, 0x1, RZ, 0xc0, !PT ;  /* 0x0000000100001812 */ /* 0x000fe400078ec0ff */
[----:B------:R-:W-:Y:S02]  /*5760*/  CS2R R70, SRZ ;  /* 0x0000000000467805 */ /* 0x000fe4000001ff00 */
[----:B------:R-:W-:Y:S02]  /*5770*/  SHF.L.U32 R2, R97, 0x1f, RZ ;  /* 0x0000001f61027819 */ /* 0x000fe400000006ff */
[----:B------:R-:W-:Y:S02]  /*5780*/  CS2R R68, SRZ ;  /* 0x0000000000447805 */ /* 0x000fe4000001ff00 */
[----:B------:R-:W-:Y:S02]  /*5790*/  ISETP.NE.U32.OR P6, PT, R0, 0x1, !P1 ;  /* 0x000000010000780c */ /* 0x000fe40004fc5470 */
[----:B------:R-:W-:Y:S02]  /*57a0*/  CS2R R62, SRZ ;  /* 0x00000000003e7805 */ /* 0x000fe4000001ff00 */
[----:B------:R-:W-:Y:S02]  /*57b0*/  PLOP3.LUT P2, PT, PT, PT, UP1, 0x80, 0x8 ;  /* 0x000000000008781c */ /* 0x000fe40003f4f018 */
[----:B------:R-:W-:Y:S02]  /*57c0*/  CS2R R60, SRZ ;  /* 0x00000000003c7805 */ /* 0x000fe4000001ff00 */
[----:B------:R-:W-:Y:S02]  /*57d0*/  LEA.HI R48, R45, R45, RZ, 0x1 ;  /* 0x0000002d2d307211 */ /* 0x000fe400078f08ff */
[----:B------:R-:W-:Y:S02]  /*57e0*/  CS2R R58, SRZ ;  /* 0x00000000003a7805 */ /* 0x000fe4000001ff00 */
[----:B------:R-:W-:Y:S02]  /*57f0*/  LOP3.LUT P4, R103, R88, 0xff, RZ, 0xc0, !PT ;  /* 0x000000ff58677812 */ /* 0x000fe4000788c0ff */
[----:B------:R-:W-:Y:S02]  /*5800*/  CS2R R56, SRZ ;  /* 0x0000000000387805 */ /* 0x000fe4000001ff00 */
[----:B------:R-:W-:Y:S01]  /*5810*/  SEL R3, RZ, 0xffffffff, P3 ;  /* 0xffffffffff037807 */ /* 0x000fe20001800000 */
[----:B------:R-:W-:Y:S01]  /*5820*/  VIADD R108, R107, 0x400 ;  /* 0x000004006b6c7836 */ /* 0x000fe20000000000 */
[----:B------:R-:W-:Y:S01]  /*5830*/  P2R R105, PR, RZ, 0x40 ;  /* 0x00000040ff697803 */ /* 0x000fe20000000000 */
[----:B------:R-:W-:Y:S01]  /*5840*/  IMAD.IADD R106, R99, 0x1, R107 ;  /* 0x00000001636a7824 */ /* 0x000fe200078e026b */
[----:B------:R-:W-:Y:S02]  /*5850*/  @P6 SHF.L.U32 R0, R98, 0x1f, RZ ;  /* 0x0000001f62006819 */ /* 0x000fe400000006ff */
[----:B------:R-:W-:Y:S02]  /*5860*/  @P2 SEL R3, R4, R3, !P4 ;  /* 0x0000000304032207 */ /* 0x000fe40006000000 */
[----:B------:R1:W3:Y:S02]  /*5870*/  @P6 SYNCS.PHASECHK.TRANS64.TRYWAIT P1, [UR48+0x50], R0 ;  /* 0x00005000ff0065a7 */ /* 0x0002e40008021130 */
[----:B------:R-:W-:Y:S04]  /*5880*/  LOP3.LUT R3, R3, 0x1, RZ, 0xc0, !PT ;  /* 0x0000000103037812 */ /* 0x000fe800078ec0ff */
[----:B------:R-:W-:Y:S04]  /*5890*/  ISETP.NE.U32.AND P5, PT, R3, 0x1, PT ;  /* 0x000000010300780c */ /* 0x000fe80003fa5070 */
[----:B------:R-:W-:Y:S01]  /*58a0*/  P2R R72, PR, RZ, 0x20 ;  /* 0x00000020ff487803 */ /* 0x000fe20000000000 */
[----:B------:R4:W2:Y:S01]  /*58b0*/  SYNCS.PHASECHK.TRANS64.TRYWAIT P0, [R64+URZ+0xc0], R2 ;  /* 0x0000c002400075a7 */ /* 0x0008a200080011ff */
[C---:B-1----:R-:W-:Y:S01]  /*58c0*/  IMAD.SHL.U32 R0, R48.reuse, 0x80, RZ ;  /* 0x0000008030007824 */ /* 0x042fe200078e00ff */
[----:B------:R-:W-:Y:S04]  /*58d0*/  LOP3.LUT R48, R48, 0xffe, RZ, 0xc0, !PT ;  /* 0x00000ffe30307812 */ /* 0x000fe800078ec0ff */
[----:B------:R-:W-:Y:S01]  /*58e0*/  LOP3.LUT R0, R0, 0xffffff00, RZ, 0xc0, !PT ;  /* 0xffffff0000007812 */ /* 0x000fe200078ec0ff */
[----:B------:R-:W-:Y:S04]  /*58f0*/  IMAD.IADD R48, R45, 0x1, -R48 ;  /* 0x000000012d307824 */ /* 0x000fe800078e0a30 */
[----:B------:R-:W-:Y:S04]  /*5900*/  IMAD.IADD R0, R46, 0x1, R0 ;  /* 0x000000012e007824 */ /* 0x000fe800078e0200 */
[----:B------:R-:W-:Y:S01]  /*5910*/  IMAD R48, R48, 0x100000, R0 ;  /* 0x0010000030307824 */ /* 0x000fe200078e0200 */
[----:B---3--:R-:W-:Y:S01]  /*5920*/  @P6 SEL R67, RZ, 0x1, !P1 ;  /* 0x00000001ff436807 */ /* 0x008fe20004800000 */
[----:B----4-:R-:W-:Y:S06]  /*5930*/  @!P6 BRA `(.L_x_92) ;  /* 0x000000000064e947 */ /* 0x010fec0003800000 */
[----:B------:R-:W-:Y:S01]  /*5940*/  @P5 IMAD R5, R100, 0x2, R108 ;  /* 0x0000000264055824 */ /* 0x000fe200078e026c */
[----:B------:R-:W-:Y:S01]  /*5950*/  ISETP.NE.AND P1, PT, R67, RZ, PT ;  /* 0x000000ff4300720c */ /* 0x000fe20003f25270 */
[----:B------:R-:W-:Y:S01]  /*5960*/  IMAD.MOV.U32 R78, RZ, RZ, RZ ;  /* 0x000000ffff4e7224 */ /* 0x000fe200078e00ff */
[----:B------:R-:W-:Y:S01]  /*5970*/  BSSY B0, `(.L_x_93) ;  /* 0x000000d000007945 */ /* 0x000fe20003800000 */
[----:B------:R-:W-:Y:S01]  /*5980*/  @P5 IMAD.IADD R4, R99, 0x1, R5 ;  /* 0x0000000163045824 */ /* 0x000fe200078e0205 */
[----:B------:R-:W-:Y:S02]  /*5990*/  CS2R R70, SRZ ;  /* 0x0000000000467805 */ /* 0x000fe4000001ff00 */
[----:B------:R-:W-:Y:S02]  /*59a0*/  CS2R R68, SRZ ;  /* 0x0000000000447805 */ /* 0x000fe4000001ff00 */
[----:B------:R-:W-:Y:S02]  /*59b0*/  CS2R R76, SRZ ;  /* 0x00000000004c7805 */ /* 0x000fe4000001ff00 */
[----:B------:R-:W-:Y:S02]  /*59c0*/  CS2R R58, SRZ ;  /* 0x00000000003a7805 */ /* 0x000fe4000001ff00 */
[----:B------:R-:W-:Y:S02]  /*59d0*/  CS2R R56, SRZ ;  /* 0x0000000000387805 */ /* 0x000fe4000001ff00 */
[----:B------:R-:W-:Y:S02]  /*59e0*/  CS2R R62, SRZ ;  /* 0x00000000003e7805 */ /* 0x000fe4000001ff00 */
[----:B------:R-:W-:Y:S01]  /*59f0*/  CS2R R60, SRZ ;  /* 0x00000000003c7805 */ /* 0x000fe2000001ff00 */
[----:B------:R-:W-:Y:S06]  /*5a00*/  @P1 BRA `(.L_x_94) ;  /* 0x00000000000c1947 */ /* 0x000fec0003800000 */
[----:B------:R-:W-:Y:S04]  /*5a10*/  SHF.L.U32 R3, R98, 0x1f, RZ ;  /* 0x0000001f62037819 */ /* 0x000fe800000006ff */
[----:B------:R-:W1:Y:S02]  /*5a20*/  SYNCS.PHASECHK.TRANS64.TRYWAIT P1, [UR48+0x50], R3 ;  /* 0x00005003ff0075a7 */ /* 0x000e640008021130 */
[----:B-1----:R-:W-:Y:S05]  /*5a30*/  @!P1 BRA `(.L_x_95) ;  /* 0x0000003c00989947 */ /* 0x002fea0003800000 */
.L_x_94:
[----:B------:R-:W-:Y:S05]  /*5a40*/  BSYNC B0 ;  /* 0x0000000000007941 */ /* 0x000fea0003800000 */
.L_x_93:
[----:B------:R-:W-:Y:S01]  /*5a50*/  ISETP.NE.AND P1, PT, R72, RZ, PT ;  /* 0x000000ff4800720c */ /* 0x000fe20003f25270 */
[----:B------:R-:W-:Y:S11]  /*5a60*/  HFMA2 R65, -RZ, RZ, 0, 5.9604644775390625e-08 ;  /* 0x00000001ff417431 */ /* 0x000ff600000001ff */
[----:B------:R-:W-:Y:S01]  /*5a70*/  @!UPT UIADD3 URZ, UPT, UPT, URZ, URZ, URZ ;  /* 0x000000fffffff290 */ /* 0x000fe2000fffe0ff */
[----:B------:R-:W-:Y:S05]  /*5a80*/  @P1 WARPSYNC.ALL ;  /* 0x0000000000001948 */ /* 0x000fea0003800000 */
[----:B------:R3:W4:Y:S04]  /*5a90*/  @P1 LDSM.16.M88.4 R68, [R5] ;  /* 0x000000000544183b */ /* 0x0007280000000200 */
[----:B------:R3:W1:Y:S04]  /*5aa0*/  @P1 LDSM.16.M88.4 R76, [R4] ;  /* 0x00000000044c183b */ /* 0x0006680000000200 */
[----:B------:R3:W1:Y:S04]  /*5ab0*/  @P1 LDSM.16.M88.4 R56, [R66+UR48+0x400] ;  /* 0x000400304238183b */ /* 0x0006680008000200 */
[----:B------:R3:W1:Y:S02]  /*5ac0*/  @P1 LDSM.16.M88.4 R60, [R106+0x400] ;  /* 0x000400006a3c183b */ /* 0x0006640000000200 */
.L_x_92:
[----:B------:R-:W-:Y:S05]  /*5ad0*/  BSYNC B1 ;  /* 0x0000000000017941 */ /* 0x000fea0003800000 */
.L_x_91:
[----:B-1----:R-:W-:Y:S04]  /*5ae0*/  SHF.R.U32.HI R0, RZ, 0x15, R48 ;  /* 0x00000015ff007819 */ /* 0x002fe80000011630 */
[----:B------:R-:W-:Y:S01]  /*5af0*/  LOP3.LUT P1, RZ, R0, 0x3, R93, 0x48, !PT ;  /* 0x0000000300ff7812 */ /* 0x000fe2000782485d */
[----:B------:R-:W-:Y:S01]  /*5b00*/  @!UPT UIADD3 URZ, UPT, UPT, URZ, URZ, URZ ;  /* 0x000000fffffff290 */ /* 0x000fe2000fffe0ff */
[----:B--2---:R-:W-:Y:S11]  /*5b10*/  @P0 BRA `(.L_x_96) ;  /* 0x0000000000080947 */ /* 0x004ff60003800000 */
[----:B------:R-:W1:Y:S02]  /*5b20*/  SYNCS.PHASECHK.TRANS64.TRYWAIT P0, [R64+URZ+0xc0], R2 ;  /* 0x0000c002400075a7 */ /* 0x000e6400080011ff */
[----:B-1----:R-:W-:Y:S05]  /*5b30*/  @!P0 BRA `(.L_x_97) ;  /* 0x0000003c00708947 */ /* 0x002fea0003800000 */
.L_x_96:
[----:B------:R-:W-:Y:S05]  /*5b40*/  @!P1 BRA `(.L_x_98) ;  /* 0x0000000000409947 */ /* 0x000fea0003800000 */
[----:B------:R-:W3:Y:S01]  /*5b50*/  LDCU.64 UR8, c[0x4][0x70] ;  /* 0x01000e00ff0877ac */ /* 0x000ee20008000a00 */
[----:B------:R-:W-:Y:S01]  /*5b60*/  MOV R3, 0x0 ;  /* 0x0000000000037802 */ /* 0x000fe20000000f00 */
[----:B------:R-:W-:Y:S02]  /*5b70*/  HFMA2 R12, -RZ, RZ, 0, 5.9604644775390625e-08 ;  /* 0x00000001ff0c7431 */ /* 0x000fe400000001ff */
[----:B------:R-:W-:Y:S02]  /*5b80*/  IMAD.MOV.U32 R8, RZ, RZ, 0x192 ;  /* 0x00000192ff087424 */ /* 0x000fe400078e00ff */
[----:B------:R-:W-:Y:S01]  /*5b90*/  IMAD.MOV.U32 R13, RZ, RZ, RZ ;  /* 0x000000ffff0d7224 */ /* 0x000fe200078e00ff */
[----:B------:R-:W2:Y:S01]  /*5ba0*/  LDCU.64 UR6, c[0x4][0x78] ;  /* 0x01000f00ff0677ac */ /* 0x000ea20008000a00 */
[----:B-1----:R-:W1:Y:S01]  /*5bb0*/  LDC.64 R2, c[0x4][R3] ;  /* 0x0100000003027b82 */ /* 0x002e620000000a00 */
[----:B------:R-:W5:Y:S01]  /*5bc0*/  LDCU.64 UR4, c[0x4][0x10] ;  /* 0x01000200ff0477ac */ /* 0x000f620008000a00 */
[----:B---3--:R-:W-:Y:S01]  /*5bd0*/  MOV R5, UR9 ;  /* 0x0000000900057c02 */ /* 0x008fe20008000f00 */
[----:B------:R-:W-:Y:S01]  /*5be0*/  IMAD.U32 R4, RZ, RZ, UR8 ;  /* 0x00000008ff047e24 */ /* 0x000fe2000f8e00ff */
[----:B--2---:R-:W-:Y:S01]  /*5bf0*/  MOV R7, UR7 ;  /* 0x0000000700077c02 */ /* 0x004fe20008000f00 */
[----:B------:R-:W-:Y:S01]  /*5c00*/  IMAD.U32 R6, RZ, RZ, UR6 ;  /* 0x00000006ff067e24 */ /* 0x000fe2000f8e00ff */
[----:B-----5:R-:W-:Y:S01]  /*5c10*/  MOV R11, UR5 ;  /* 0x00000005000b7c02 */ /* 0x020fe20008000f00 */
[----:B------:R-:W-:Y:S02]  /*5c20*/  IMAD.U32 R10, RZ, RZ, UR4 ;  /* 0x00000004ff0a7e24 */ /* 0x000fe4000f8e00ff */
[----:B------:R-:W-:Y:S07]  /*5c30*/  LEPC R20, `(.L_x_98) ;  /* 0x000000001014794e */ /* 0x000fee0000000000 */
[----:B-1--4-:R-:W-:Y:S05]  /*5c40*/  CALL.ABS.NOINC R2 ;  /* 0x0000000002007343 */ /* 0x012fea0003c00000 */
.L_x_98:
[----:B------:R-:W-:Y:S05]  /*5c50*/  WARPSYNC.ALL ;  /* 0x0000000000007948 */ /* 0x000fea0003800000 */
[----:B------:R-:W-:Y:S01]  /*5c60*/  R2UR UR4, R48 ;  /* 0x00000000300472ca */ /* 0x000fe200000e0000 */
[--C-:B------:R-:W-:Y:S01]  /*5c70*/  HADD2.F32 R50, -RZ, R56.reuse.H0_H0 ;  /* 0x20000038ff327230 */ /* 0x100fe20000004100 */
[----:B------:R-:W-:Y:S01]  /*5c80*/  SHF.L.U32 R73, R100, 0x1, RZ ;  /* 0x0000000164497819 */ /* 0x000fe200000006ff */
[----:B------:R-:W-:Y:S01]  /*5c90*/  HADD2.F32 R51, -RZ, R56.H1_H1 ;  /* 0x30000038ff337230 */ /* 0x000fe20000004100 */
[----:B------:R-:W-:Y:S01]  /*5ca0*/  ISETP.NE.AND P0, PT, R101, RZ, PT ;  /* 0x000000ff6500720c */ /* 0x000fe20003f05270 */
[--C-:B------:R-:W-:Y:S01]  /*5cb0*/  HADD2.F32 R52, -RZ, R57.reuse.H0_H0 ;  /* 0x20000039ff347230 */ /* 0x100fe20000004100 */
[----:B------:R-:W-:Y:S01]  /*5cc0*/  IADD3 R108, PT, PT, R108, R73, RZ ;  /* 0x000000496c6c7210 */ /* 0x000fe20007ffe0ff */
[----:B------:R-:W-:Y:S03]  /*5cd0*/  BSSY.RECONVERGENT B0, `(.L_x_99) ;  /* 0x0000086000007945 */ /* 0x000fe60003800200 */
[----:B------:R-:W-:Y:S03]  /*5ce0*/  IADD3 R109, PT, PT, R99, R108, RZ ;  /* 0x0000006c636d7210 */ /* 0x000fe60007ffe0ff */
[----:B---3--:R-:W2:Y:S02]  /*5cf0*/  LDTM.16dp256bit.x8 R4, tmem[UR4] ;  /* 0x00000004000479ee */ /* 0x008ea400081a0000 */
[C---:B--2---:R-:W-:Y:S01]  /*5d00*/  FMUL R0, R47.reuse, R4 ;  /* 0x000000042f007220 */ /* 0x044fe20000400000 */
[C---:B-1----:R-:W-:Y:S01]  /*5d10*/  FMUL R2, R47.reuse, R5 ;  /* 0x000000052f027220 */ /* 0x042fe20000400000 */
[C---:B------:R-:W-:Y:S01]  /*5d20*/  FMUL R4, R47.reuse, R8 ;  /* 0x000000082f047220 */ /* 0x040fe20000400000 */
[----:B------:R-:W-:Y:S01]  /*5d30*/  FMUL R3, R47, R6 ;  /* 0x000000062f037220 */ /* 0x000fe20000400000 */
[C---:B------:R-:W-:Y:S01]  /*5d40*/  FFMA R0, R49.reuse, R50, R0 ;  /* 0x0000003231007223 */ /* 0x040fe20000000000 */
[----:B------:R-:W-:Y:S01]  /*5d50*/  FFMA R2, R49, R51, R2 ;  /* 0x0000003331027223 */ /* 0x000fe20000000002 */
[C---:B------:R-:W-:Y:S01]  /*5d60*/  FMUL R5, R47.reuse, R9 ;  /* 0x000000092f057220 */ /* 0x040fe20000400000 */
        /* <DEDUP_REMOVED lines=16> */
[----:B------:R-:W-:Y:S02]  /*5e70*/  HADD2.F32 R32, -RZ, R57.H1_H1 ;  /* 0x30000039ff207230 */ /* 0x000fe40000004100 */
[C---:B------:R-:W-:Y:S01]  /*5e80*/  FMUL R26, R47.reuse, R30 ;  /* 0x0000001e2f1a7220 */ /* 0x040fe20000400000 */
[----:B------:R-:W-:Y:S01]  /*5e90*/  FMUL R29, R47, R33 ;  /* 0x000000212f1d7220 */ /* 0x000fe20000400000 */
[--C-:B------:R-:W-:Y:S02]  /*5ea0*/  HADD2.F32 R33, -RZ, R58.reuse.H0_H0 ;  /* 0x2000003aff217230 */ /* 0x100fe40000004100 */
[----:B------:R-:W-:Y:S01]  /*5eb0*/  FFMA R3, R49, R52, R3 ;  /* 0x0000003431037223 */ /* 0x000fe20000000003 */
[C---:B------:R-:W-:Y:S01]  /*5ec0*/  FMUL R7, R47.reuse, R7 ;  /* 0x000000072f077220 */ /* 0x040fe20000400000 */
[----:B------:R-:W-:Y:S01]  /*5ed0*/  FMUL R30, R47, R34 ;  /* 0x000000222f1e7220 */ /* 0x000fe20000400000 */
[----:B------:R-:W-:Y:S01]  /*5ee0*/  HADD2.F32 R34, -RZ, R58.H1_H1 ;  /* 0x3000003aff227230 */ /* 0x000fe20000004100 */
[----:B------:R-:W-:Y:S01]  /*5ef0*/  F2FP.F16.F32.PACK_AB R52, R2, R0 ;  /* 0x000000000234723e */ /* 0x000fe200000000ff */
[--C-:B------:R-:W-:Y:S02]  /*5f00*/  HADD2.F32 R0, -RZ, R59.reuse.H0_H0 ;  /* 0x2000003bff007230 */ /* 0x100fe40000004100 */
[C---:B------:R-:W-:Y:S01]  /*5f10*/  FFMA R7, R49.reuse, R32, R7 ;  /* 0x0000002031077223 */ /* 0x040fe20000000007 */
[----:B------:R-:W-:Y:S02]  /*5f20*/  HADD2.F32 R2, -RZ, R59.H1_H1 ;  /* 0x3000003bff027230 */ /* 0x000fe40000004100 */
[C---:B------:R-:W-:Y:S01]  /*5f30*/  FFMA R4, R49.reuse, R33, R4 ;  /* 0x0000002131047223 */ /* 0x040fe20000000004 */
[C---:B------:R-:W-:Y:S01]  /*5f40*/  FFMA R5, R49.reuse, R34, R5 ;  /* 0x0000002231057223 */ /* 0x040fe20000000005 */
[----:B------:R-:W-:Y:S01]  /*5f50*/  FFMA R6, R49, R0, R6 ;  /* 0x0000000031067223 */ /* 0x000fe20000000006 */
[--C-:B------:R-:W-:Y:S02]  /*5f60*/  HADD2.F32 R0, -RZ, R60.reuse.H0_H0 ;  /* 0x2000003cff007230 */ /* 0x100fe40000004100 */
[----:B------:R-:W-:Y:S01]  /*5f70*/  FMUL R11, R47, R11 ;  /* 0x0000000b2f0b7220 */ /* 0x000fe20000400000 */
[----:B------:R-:W-:Y:S01]  /*5f80*/  F2FP.F16.F32.PACK_AB R53, R7, R3 ;  /* 0x000000030735723e */ /* 0x000fe200000000ff */
[--C-:B------:R-:W-:Y:S02]  /*5f90*/  HADD2.F32 R3, -RZ, R61.reuse.H0_H0 ;  /* 0x2000003dff037230 */ /* 0x100fe40000004100 */
[----:B------:R-:W-:Y:S01]  /*5fa0*/  FMUL R15, R47, R15 ;  /* 0x0000000f2f0f7220 */ /* 0x000fe20000400000 */
[C---:B------:R-:W-:Y:S01]  /*5fb0*/  FFMA R11, R49.reuse, R2, R11 ;  /* 0x00000002310b7223 */ /* 0x040fe2000000000b */
[----:B------:R-:W-:Y:S02]  /*5fc0*/  HADD2.F32 R2, -RZ, R60.H1_H1 ;  /* 0x3000003cff027230 */ /* 0x000fe40000004100 */
[----:B------:R-:W-:Y:S01]  /*5fd0*/  FFMA R8, R49, R0, R8 ;  /* 0x0000000031087223 */ /* 0x000fe20000000008 */
[----:B------:R-:W-:Y:S02]  /*5fe0*/  HADD2.F32 R0, -RZ, R61.H1_H1 ;  /* 0x3000003dff007230 */ /* 0x000fe40000004100 */
[C---:B------:R-:W-:Y:S01]  /*5ff0*/  FMUL R19, R47.reuse, R19 ;  /* 0x000000132f137220 */ /* 0x040fe20000400000 */
[----:B------:R-:W-:Y:S01]  /*6000*/  FMUL R23, R47, R23 ;  /* 0x000000172f177220 */ /* 0x000fe20000400000 */
[C---:B------:R-:W-:Y:S01]  /*6010*/  FFMA R9, R49.reuse, R2, R9 ;  /* 0x0000000231097223 */ /* 0x040fe20000000009 */
[--C-:B------:R-:W-:Y:S02]  /*6020*/  HADD2.F32 R2, -RZ, R62.reuse.H0_H0 ;  /* 0x2000003eff027230 */ /* 0x100fe40000004100 */
[C---:B------:R-:W-:Y:S01]  /*6030*/  FFMA R10, R49.reuse, R3, R10 ;  /* 0x00000003310a7223 */ /* 0x040fe2000000000a */
[--C-:B------:R-:W-:Y:S02]  /*6040*/  HADD2.F32 R3, -RZ, R63.reuse.H0_H0 ;  /* 0x2000003fff037230 */ /* 0x100fe40000004100 */
[C---:B------:R-:W-:Y:S01]  /*6050*/  FFMA R15, R49.reuse, R0, R15 ;  /* 0x00000000310f7223 */ /* 0x040fe2000000000f */
[----:B------:R-:W-:Y:S02]  /*6060*/  HADD2.F32 R0, -RZ, R62.H1_H1 ;  /* 0x3000003eff007230 */ /* 0x000fe40000004100 */
[----:B------:R-:W-:Y:S01]  /*6070*/  FFMA R12, R49, R2, R12 ;  /* 0x00000002310c7223 */ /* 0x000fe2000000000c */
[--C-:B----4-:R-:W-:Y:S02]  /*6080*/  HADD2.F32 R2, -RZ, R68.reuse.H0_H0 ;  /* 0x20000044ff027230 */ /* 0x110fe40000004100 */
[C---:B------:R-:W-:Y:S01]  /*6090*/  FMUL R27, R47.reuse, R27 ;  /* 0x0000001b2f1b7220 */ /* 0x040fe20000400000 */
[----:B------:R-:W-:Y:S01]  /*60a0*/  FMUL R31, R47, R31 ;  /* 0x0000001f2f1f7220 */ /* 0x000fe20000400000 */
[C---:B------:R-:W-:Y:S01]  /*60b0*/  FFMA R13, R49.reuse, R0, R13 ;  /* 0x00000000310d7223 */ /* 0x040fe2000000000d */
[----:B------:R-:W-:Y:S02]  /*60c0*/  HADD2.F32 R0, -RZ, R63.H1_H1 ;  /* 0x3000003fff007230 */ /* 0x000fe40000004100 */
[----:B------:R-:W-:Y:S01]  /*60d0*/  FFMA R14, R49, R3, R14 ;  /* 0x00000003310e7223 */ /* 0x000fe2000000000e */
[----:B------:R-:W-:Y:S01]  /*60e0*/  HADD2.F32 R3, -RZ, R68.H1_H1 ;  /* 0x30000044ff037230 */ /* 0x000fe20000004100 */
[----:B------:R-:W-:Y:S01]  /*60f0*/  F2FP.F16.F32.PACK_AB R54, R5, R4 ;  /* 0x000000040536723e */ /* 0x000fe200000000ff */
[----:B------:R-:W-:Y:S02]  /*6100*/  HADD2.F32 R4, -RZ, R79.H0_H0 ;  /* 0x2000004fff047230 */ /* 0x000fe40000004100 */
[C---:B------:R-:W-:Y:S01]  /*6110*/  FFMA R19, R49.reuse, R0, R19 ;  /* 0x0000000031137223 */ /* 0x040fe20000000013 */
[--C-:B------:R-:W-:Y:S02]  /*6120*/  HADD2.F32 R0, -RZ, R69.reuse.H0_H0 ;  /* 0x20000045ff007230 */ /* 0x100fe40000004100 */
[C---:B------:R-:W-:Y:S01]  /*6130*/  FFMA R16, R49.reuse, R2, R16 ;  /* 0x0000000231107223 */ /* 0x040fe20000000010 */
[----:B------:R-:W-:Y:S01]  /*6140*/  FFMA R17, R49, R3, R17 ;  /* 0x0000000331117223 */ /* 0x000fe20000000011 */
[----:B------:R-:W-:Y:S01]  /*6150*/  HADD2.F32 R2, -RZ, R69.H1_H1 ;  /* 0x30000045ff027230 */ /* 0x000fe20000004100 */
[----:B------:R-:W-:Y:S01]  /*6160*/  F2FP.F16.F32.PACK_AB R55, R11, R6 ;  /* 0x000000060b37723e */ /* 0x000fe200000000ff */
[----:B------:R-:W-:Y:S01]  /*6170*/  FFMA R18, R49, R0, R18 ;  /* 0x0000000031127223 */ /* 0x000fe20000000012 */
[--C-:B------:R-:W-:Y:S01]  /*6180*/  HADD2.F32 R0, -RZ, R70.reuse.H0_H0 ;  /* 0x20000046ff007230 */ /* 0x100fe20000004100 */
[----:B------:R-:W-:Y:S01]  /*6190*/  F2FP.F16.F32.PACK_AB R8, R9, R8 ;  /* 0x000000080908723e */ /* 0x000fe200000000ff */
[C---:B------:R-:W-:Y:S01]  /*61a0*/  FFMA R23, R49.reuse, R2, R23 ;  /* 0x0000000231177223 */ /* 0x040fe20000000017 */
[----:B------:R1:W-:Y:S01]  /*61b0*/  STSM.16.M88.4 [R107+0x400], R52 ;  /* 0x000400346b007844 */ /* 0x0003e20000000200 */
[----:B------:R-:W-:Y:S02]  /*61c0*/  HADD2.F32 R2, -RZ, R70.H1_H1 ;  /* 0x30000046ff027230 */ /* 0x000fe40000004100 */
[----:B------:R-:W-:Y:S01]  /*61d0*/  FFMA R20, R49, R0, R20 ;  /* 0x0000000031147223 */ /* 0x000fe20000000014 */
[--C-:B------:R-:W-:Y:S01]  /*61e0*/  HADD2.F32 R3, -RZ, R71.reuse.H0_H0 ;  /* 0x20000047ff037230 */ /* 0x100fe20000004100 */
[----:B------:R-:W-:Y:S01]  /*61f0*/  F2FP.F16.F32.PACK_AB R9, R15, R10 ;  /* 0x0000000a0f09723e */ /* 0x000fe200000000ff */
[----:B------:R-:W-:Y:S02]  /*6200*/  HADD2.F32 R0, -RZ, R71.H1_H1 ;  /* 0x30000047ff007230 */ /* 0x000fe40000004100 */
[C---:B------:R-:W-:Y:S01]  /*6210*/  FFMA R21, R49.reuse, R2, R21 ;  /* 0x0000000231157223 */ /* 0x040fe20000000015 */
[--C-:B------:R-:W-:Y:S02]  /*6220*/  HADD2.F32 R2, -RZ, R76.reuse.H0_H0 ;  /* 0x2000004cff027230 */ /* 0x100fe40000004100 */
[C---:B------:R-:W-:Y:S01]  /*6230*/  FFMA R22, R49.reuse, R3, R22 ;  /* 0x0000000331167223 */ /* 0x040fe20000000016 */
[--C-:B------:R-:W-:Y:S02]  /*6240*/  HADD2.F32 R3, -RZ, R77.reuse.H0_H0 ;  /* 0x2000004dff037230 */ /* 0x100fe40000004100 */
[C---:B------:R-:W-:Y:S01]  /*6250*/  FFMA R27, R49.reuse, R0, R27 ;  /* 0x00000000311b7223 */ /* 0x040fe2000000001b */
[----:B------:R-:W-:Y:S02]  /*6260*/  HADD2.F32 R0, -RZ, R76.H1_H1 ;  /* 0x3000004cff007230 */ /* 0x000fe40000004100 */
[----:B------:R-:W-:Y:S01]  /*6270*/  FFMA R24, R49, R2, R24 ;  /* 0x0000000231187223 */ /* 0x000fe20000000018 */
[--C-:B------:R-:W-:Y:S02]  /*6280*/  HADD2.F32 R2, -RZ, R78.reuse.H0_H0 ;  /* 0x2000004eff027230 */ /* 0x100fe40000004100 */
[----:B------:R-:W-:Y:S01]  /*6290*/  FMUL R35, R47, R35 ;  /* 0x000000232f237220 */ /* 0x000fe20000400000 */
[----:B------:R-:W-:Y:S01]  /*62a0*/  F2FP.F16.F32.PACK_AB R10, R13, R12 ;  /* 0x0000000c0d0a723e */ /* 0x000fe200000000ff */
[C---:B------:R-:W-:Y:S01]  /*62b0*/  FFMA R25, R49.reuse, R0, R25 ;  /* 0x0000000031197223 */ /* 0x040fe20000000019 */
[----:B------:R-:W-:Y:S02]  /*62c0*/  HADD2.F32 R0, -RZ, R77.H1_H1 ;  /* 0x3000004dff007230 */ /* 0x000fe40000004100 */
[----:B------:R-:W-:Y:S01]  /*62d0*/  FFMA R26, R49, R3, R26 ;  /* 0x00000003311a7223 */ /* 0x000fe2000000001a */
[----:B------:R-:W-:Y:S01]  /*62e0*/  HADD2.F32 R3, -RZ, R78.H1_H1 ;  /* 0x3000004eff037230 */ /* 0x000fe20000004100 */
[----:B------:R-:W-:Y:S01]  /*62f0*/  F2FP.F16.F32.PACK_AB R11, R19, R14 ;  /* 0x0000000e130b723e */ /* 0x000fe200000000ff */
[C---:B------:R-:W-:Y:S01]  /*6300*/  FFMA R31, R49.reuse, R0, R31 ;  /* 0x00000000311f7223 */ /* 0x040fe2000000001f */
[----:B------:R-:W-:Y:S02]  /*6310*/  HADD2.F32 R0, -RZ, R79.H1_H1 ;  /* 0x3000004fff007230 */ /* 0x000fe40000004100 */
[C---:B------:R-:W-:Y:S01]  /*6320*/  FFMA R28, R49.reuse, R2, R28 ;  /* 0x00000002311c7223 */ /* 0x040fe2000000001c */
[----:B------:R1:W-:Y:S01]  /*6330*/  STSM.16.M88.4 [R106+0x400], R8 ;  /* 0x000400086a007844 */ /* 0x0003e20000000200 */
[----:B------:R-:W-:Y:S01]  /*6340*/  FFMA R29, R49, R3, R29 ;  /* 0x00000003311d7223 */ /* 0x000fe2000000001d */
[----:B------:R-:W-:Y:S01]  /*6350*/  F2FP.F16.F32.PACK_AB R16, R17, R16 ;  /* 0x000000101110723e */ /* 0x000fe200000000ff */
[----:B------:R-:W-:Y:S01]  /*6360*/  FFMA R30, R49, R4, R30 ;  /* 0x00000004311e7223 */ /* 0x000fe2000000001e */
[----:B------:R-:W-:Y:S01]  /*6370*/  F2FP.F16.F32.PACK_AB R17, R23, R18 ;  /* 0x000000121711723e */ /* 0x000fe200000000ff */
[----:B------:R-:W-:Y:S01]  /*6380*/  FFMA R35, R49, R0, R35 ;  /* 0x0000000031237223 */ /* 0x000fe20000000023 */
[----:B------:R-:W-:Y:S02]  /*6390*/  F2FP.F16.F32.PACK_AB R18, R21, R20 ;  /* 0x000000141512723e */ /* 0x000fe400000000ff */
[----:B------:R-:W-:Y:S02]  /*63a0*/  F2FP.F16.F32.PACK_AB R19, R27, R22 ;  /* 0x000000161b13723e */ /* 0x000fe400000000ff */
[----:B------:R-:W-:Y:S02]  /*63b0*/  F2FP.F16.F32.PACK_AB R24, R25, R24 ;  /* 0x000000181918723e */ /* 0x000fe400000000ff */
[----:B------:R-:W-:Y:S01]  /*63c0*/  F2FP.F16.F32.PACK_AB R25, R31, R26 ;  /* 0x0000001a1f19723e */ /* 0x000fe200000000ff */
[----:B------:R1:W-:Y:S01]  /*63d0*/  STSM.16.M88.4 [R108], R16 ;  /* 0x000000106c007844 */ /* 0x0003e20000000200 */
[----:B------:R-:W-:Y:S02]  /*63e0*/  F2FP.F16.F32.PACK_AB R26, R29, R28 ;  /* 0x0000001c1d1a723e */ /* 0x000fe400000000ff */
[----:B------:R-:W-:Y:S05]  /*63f0*/  F2FP.F16.F32.PACK_AB R27, R35, R30 ;  /* 0x0000001e231b723e */ /* 0x000fea00000000ff */
[----:B------:R1:W-:Y:S01]  /*6400*/  STSM.16.M88.4 [R109], R24 ;  /* 0x000000186d007844 */ /* 0x0003e20000000200 */
[----:B------:R-:W-:Y:S01]  /*6410*/  @!PT LDS RZ, [RZ] ;  /* 0x00000000fffff984 */ /* 0x000fe20000000800 */
[----:B------:R-:W-:Y:S01]  /*6420*/  @!PT LDS RZ, [RZ] ;  /* 0x00000000fffff984 */ /* 0x000fe20000000800 */
[----:B------:R-:W-:Y:S01]  /*6430*/  @!PT LDS RZ, [RZ] ;  /* 0x00000000fffff984 */ /* 0x000fe20000000800 */
[----:B------:R-:W-:Y:S01]  /*6440*/  @!PT LDS RZ, [RZ] ;  /* 0x00000000fffff984 */ /* 0x000fe20000000800 */
[----:B------:R2:W-:Y:S07]  /*6450*/  MEMBAR.ALL.CTA ;  /* 0x0000000000007992 */ /* 0x0005ee0000008000 */
[----:B--2---:R-:W2:Y:S02]  /*6460*/  FENCE.VIEW.ASYNC.S ;  /* 0x00000000000073c6 */ /* 0x004ea40000000000 */
[----:B--2---:R-:W-:Y:S06]  /*6470*/  BAR.SYNC.DEFER_BLOCKING 0x1, 0x80 ;  /* 0x0042000000007b1d */ /* 0x004fec0000010000 */
[----:B------:R-:W-:Y:S05]  /*6480*/  @P0 BRA `(.L_x_100) ;  /* 0x0000000000280947 */ /* 0x000fea0003800000 */
[----:B------:R-:W-:Y:S02]  /*6490*/  UIADD3 UR4, UPT, UPT, UR48, 0x400, URZ ;  /* 0x0000040030047890 */ /* 0x000fe4000fffe0ff */
[----:B------:R-:W-:Y:S01]  /*64a0*/  UIADD3 UR6, UP0, UPT, UR52, 0x680, URZ ;  /* 0x0000068034067890 */ /* 0x000fe2000ff1e0ff */
[----:B------:R-:W-:Y:S03]  /*64b0*/  UMOV UR43, UR36 ;  /* 0x00000024002b7c82 */ /* 0x000fe60008000000 */
[----:B------:R-:W-:Y:S01]  /*64c0*/  MOV R94, UR4 ;  /* 0x00000004005e7c02 */ /* 0x000fe20008000f00 */
[----:B------:R-:W-:Y:S03]  /*64d0*/  UIADD3.X UR7, UPT, UPT, URZ, UR53, URZ, UP0, !UPT ;  /* 0x00000035ff077290 */ /* 0x000fe600087fe4ff */
[----:B------:R-:W-:Y:S11]  /*64e0*/  R2UR UR40, R94 ;  /* 0x000000005e2872ca */ /* 0x000ff600000e0000 */
[----:B------:R-:W-:Y:S02]  /*64f0*/  @!UPT UIADD3 URZ, UPT, UPT, URZ, URZ, URZ ;  /* 0x000000fffffff290 */ /* 0x000fe4000fffe0ff */
[----:B------:R2:W-:Y:S01]  /*6500*/  UTMASTG.3D [UR40], [UR6] ;  /* 0x00000028060073b5 */ /* 0x0005e20008010000 */
[----:B------:R0:W-:Y:S01]  /*6510*/  UTMACMDFLUSH ;  /* 0x00000000000079b7 */ /* 0x0001e20000000000 */
[----:B--2---:R-:W-:Y:S04]  /*6520*/  DEPBAR.LE SB0, 0x1 ;  /* 0x000080400000791a */ /* 0x004fe80000000000 */
.L_x_100:
[----:B------:R-:W-:Y:S05]  /*6530*/  BSYNC.RECONVERGENT B0 ;  /* 0x0000000000007941 */ /* 0x000fea0003800200 */
.L_x_99:
[----:B------:R-:W-:Y:S01]  /*6540*/  BAR.SYNC.DEFER_BLOCKING 0x1, 0x80 ;  /* 0x0042000000007b1d */ /* 0x000fe20000010000 */
[----:B------:R-:W-:Y:S01]  /*6550*/  ISETP.NE.AND P1, PT, R105, RZ, PT ;  /* 0x000000ff6900720c */ /* 0x000fe20003f25270 */
[----:B------:R-:W-:Y:S01]  /*6560*/  UISETP.NE.AND UP0, UPT, UR49, URZ, UPT ;  /* 0x000000ff3100728c */ /* 0x000fe2000bf05270 */
[----:B------:R-:W-:Y:S11]  /*6570*/  LEA R2, R65, UR48, 0x3 ;  /* 0x0000003041027c11 */ /* 0x000ff6000f8e18ff */
[----:B------:R-:W-:Y:S01]  /*6580*/  @P1 SHF.L.U32 R3, R98, 0x1f, RZ ;  /* 0x0000001f62031819 */ /* 0x000fe200000006ff */
[----:B------:R-:W-:Y:S06]  /*6590*/  BRA.U !UP0, `(.L_x_101) ;  /* 0x0000000108247547 */ /* 0x000fec000b800000 */
[----:B------:R-:W-:Y:S01]  /*65a0*/  IMAD.U32 R4, RZ, RZ, UR51 ;  /* 0x00000033ff047e24 */ /* 0x000fe2000f8e00ff */
[----:B------:R-:W-:Y:S01]  /*65b0*/  MOV R0, UR37 ;  /* 0x0000002500007c02 */ /* 0x000fe20008000f00 */
[----:B------:R-:W-:Y:S03]  /*65c0*/  UIADD3 UR51, UPT, UPT, UR51, 0x1, URZ ;  /* 0x0000000133337890 */ /* 0x000fe6000fffe0ff */
[----:B------:R-:W-:Y:S01]  /*65d0*/  @P1 LEA R4, R4, UR48, 0x3 ;  /* 0x0000003004041c11 */ /* 0x000fe2000f8e18ff */
[----:B------:R-:W-:Y:S04]  /*65e0*/  UISETP.NE.AND UP0, UPT, UR51, 0x4, UPT ;  /* 0x000000043300788c */ /* 0x000fe8000bf05270 */
[----:B------:R-:W-:Y:S01]  /*65f0*/  @P1 VIADD R4, R4, 0x70 ;  /* 0x0000007004041836 */ /* 0x000fe20000000000 */
[----:B------:R-:W-:Y:S04]  /*6600*/  USEL UR51, UR51, URZ, UP0 ;  /* 0x000000ff33337287 */ /* 0x000fe80008000000 */
[----:B------:R-:W-:Y:S04]  /*6610*/  @P1 PRMT R0, R0, 0x654, R4 ;  /* 0x0000065400001816 */ /* 0x000fe80000000004 */
[----:B------:R2:W-:Y:S04]  /*6620*/  @P1 SYNCS.ARRIVE.TRANS64.RED.A1T0 RZ, [R0+URZ], RZ ;  /* 0x000000ff00ff19a7 */ /* 0x0005e800081004ff */
.L_x_101:
[----:B------:R-:W3:Y:S01]  /*6630*/  @P1 SYNCS.PHASECHK.TRANS64.TRYWAIT P0, [R2+URZ+0x50], R3 ;  /* 0x00005003020015a7 */ /* 0x000ee200080011ff */
[----:B------:R-:W-:Y:S01]  /*6640*/  BSSY B1, `(.L_x_102) ;  /* 0x0000017000017945 */ /* 0x000fe20003800000 */
[----:B---3--:R-:W-:Y:S03]  /*6650*/  @P1 SEL R67, RZ, 0x1, !P0 ;  /* 0x00000001ff431807 */ /* 0x008fe60004000000 */
[----:B------:R-:W-:Y:S05]  /*6660*/  @!P1 BRA `(.L_x_103) ;  /* 0x0000000000509947 */ /* 0x000fea0003800000 */
[----:B------:R-:W-:Y:S01]  /*6670*/  ISETP.NE.AND P1, PT, R72, RZ, PT ;  /* 0x000000ff4800720c */ /* 0x000fe20003f25270 */
[----:B------:R-:W-:Y:S01]  /*6680*/  BSSY B0, `(.L_x_104) ;  /* 0x000000a000007945 */ /* 0x000fe20003800000 */
[----:B------:R-:W-:Y:S11]  /*6690*/  ISETP.NE.AND P0, PT, R67, RZ, PT ;  /* 0x000000ff4300720c */ /* 0x000ff60003f05270 */
[----:B------:R-:W-:Y:S04]  /*66a0*/  @P1 IMAD R5, R65, 0x2000, R66 ;  /* 0x0000200041051824 */ /* 0x000fe800078e0242 */
[----:B------:R-:W-:Y:S05]  /*66b0*/  @P1 VIADD R4, R5, UR48 ;  /* 0x0000003005041c36 */ /* 0x000fea0008000000 */
[----:B------:R-:W-:Y:S01]  /*66c0*/  @P1 IADD3 R3, PT, PT, R73, R4, RZ ;  /* 0x0000000449031210 */ /* 0x000fe20007ffe0ff */
[----:B------:R-:W-:Y:S01]  /*66d0*/  @P1 IMAD.IADD R4, R99, 0x1, R4 ;  /* 0x0000000163041824 */ /* 0x000fe200078e0204 */
[----:B------:R-:W-:Y:S06]  /*66e0*/  @P0 BRA `(.L_x_105) ;  /* 0x00000000000c0947 */ /* 0x000fec0003800000 */
[----:B--2---:R-:W-:Y:S04]  /*66f0*/  SHF.L.U32 R0, R98, 0x1f, RZ ;  /* 0x0000001f62007819 */ /* 0x004fe800000006ff */
[----:B------:R-:W2:Y:S02]  /*6700*/  SYNCS.PHASECHK.TRANS64.TRYWAIT P0, [R2+URZ+0x50], R0 ;  /* 0x00005000020075a7 */ /* 0x000ea400080011ff */
[----:B--2---:R-:W-:Y:S05]  /*6710*/  @!P0 BRA `(.L_x_106) ;  /* 0x00000030008c8947 */ /* 0x004fea0003800000 */
.L_x_105:
[----:B------:R-:W-:Y:S05]  /*6720*/  BSYNC B0 ;  /* 0x0000000000007941 */ /* 0x000fea0003800000 */
.L_x_104:
[----:B------:R-:W-:Y:S02]  /*6730*/  ISETP.NE.AND P0, PT, R72, RZ, PT ;  /* 0x000000ff4800720c */ /* 0x000fe40003f05270 */
[----:B------:R-:W-:Y:S11]  /*6740*/  IADD3 R65, PT, PT, R65, 0x1, RZ ;  /* 0x0000000141417810 */ /* 0x000ff60007ffe0ff */
[----:B--2---:R-:W-:Y:S01]  /*6750*/  @P0 IMAD.IADD R0, R99, 0x1, R3 ;  /* 0x0000000163000824 */ /* 0x004fe200078e0203 */
[----:B------:R-:W-:Y:S05]  /*6760*/  @P0 WARPSYNC.ALL ;  /* 0x0000000000000948 */ /* 0x000fea0003800000 */
[----:B------:R3:W4:Y:S04]  /*6770*/  @P0 LDSM.16.M88.4 R56, [R5+UR48+0x400] ;  /* 0x000400300538083b */ /* 0x0007280008000200 */
[----:B------:R3:W2:Y:S04]  /*6780*/  @P0 LDSM.16.M88.4 R60, [R4+0x400] ;  /* 0x00040000043c083b */ /* 0x0006a80000000200 */
[----:B------:R3:W1:Y:S04]  /*6790*/  @P0 LDSM.16.M88.4 R68, [R3+0x400] ;  /* 0x000400000344083b */ /* 0x0006680000000200 */
[----:B------:R3:W1:Y:S02]  /*67a0*/  @P0 LDSM.16.M88.4 R76, [R0+0x400] ;  /* 0x00040000004c083b */ /* 0x0006640000000200 */
.L_x_103:
[----:B------:R-:W-:Y:S05]  /*67b0*/  BSYNC B1 ;  /* 0x0000000000017941 */ /* 0x000fea0003800000 */
.L_x_102:
[----:B--23--:R-:W-:Y:S05]  /*67c0*/  VIADD R0, R48, 0x40 ;  /* 0x0000004030007836 */ /* 0x00cfea0000000000 */
[----:B------:R-:W-:Y:S04]  /*67d0*/  SHF.R.U32.HI R0, RZ, 0x15, R0 ;  /* 0x00000015ff007819 */ /* 0x000fe80000011600 */
[----:B------:R-:W-:Y:S11]  /*67e0*/  LOP3.LUT P0, RZ, R0, 0x3, R93, 0x48, !PT ;  /* 0x0000000300ff7812 */ /* 0x000ff6000780485d */
[----:B------:R-:W-:Y:S02]  /*67f0*/  @!UPT UIADD3 URZ, UPT, UPT, URZ, URZ, URZ ;  /* 0x000000fffffff290 */ /* 0x000fe4000fffe0ff */
[----:B------:R-:W-:Y:S05]  /*6800*/  @!P0 BRA `(.L_x_107) ;  /* 0x0000000000408947 */ /* 0x000fea0003800000 */
[----:B------:R-:W2:Y:S01]  /*6810*/  LDCU.64 UR8, c[0x4][0x70] ;  /* 0x01000e00ff0877ac */ /* 0x000ea20008000a00 */
[----:B------:R-:W-:Y:S01]  /*6820*/  MOV R3, 0x0 ;  /* 0x0000000000037802 */ /* 0x000fe20000000f00 */
[----:B------:R-:W-:Y:S02]  /*6830*/  HFMA2 R12, -RZ, RZ, 0, 5.9604644775390625e-08 ;  /* 0x00000001ff0c7431 */ /* 0x000fe400000001ff */
[----:B-1----:R-:W-:Y:S02]  /*6840*/  IMAD.MOV.U32 R8, RZ, RZ, 0x192 ;  /* 0x00000192ff087424 */ /* 0x002fe400078e00ff */
[----:B------:R-:W-:Y:S01]  /*6850*/  IMAD.MOV.U32 R13, RZ, RZ, RZ ;  /* 0x000000ffff0d7224 */ /* 0x000fe200078e00ff */
[----:B------:R-:W1:Y:S01]  /*6860*/  LDCU.64 UR6, c[0x4][0x78] ;  /* 0x01000f00ff0677ac */ /* 0x000e620008000a00 */
[----:B------:R-:W3:Y:S01]  /*6870*/  LDC.64 R2, c[0x4][R3] ;  /* 0x0100000003027b82 */ /* 0x000ee20000000a00 */
[----:B------:R-:W5:Y:S01]  /*6880*/  LDCU.64 UR4, c[0x4][0x10] ;  /* 0x01000200ff0477ac */ /* 0x000f620008000a00 */
[----:B--2---:R-:W-:Y:S01]  /*6890*/  MOV R5, UR9 ;  /* 0x0000000900057c02 */ /* 0x004fe20008000f00 */
[----:B------:R-:W-:Y:S01]  /*68a0*/  IMAD.U32 R4, RZ, RZ, UR8 ;  /* 0x00000008ff047e24 */ /* 0x000fe2000f8e00ff */
[----:B-1----:R-:W-:Y:S01]  /*68b0*/  MOV R7, UR7 ;  /* 0x0000000700077c02 */ /* 0x002fe20008000f00 */
[----:B------:R-:W-:Y:S01]  /*68c0*/  IMAD.U32 R6, RZ, RZ, UR6 ;  /* 0x00000006ff067e24 */ /* 0x000fe2000f8e00ff */
[----:B-----5:R-:W-:Y:S01]  /*68d0*/  MOV R11, UR5 ;  /* 0x00000005000b7c02 */ /* 0x020fe20008000f00 */
[----:B------:R-:W-:Y:S02]  /*68e0*/  IMAD.U32 R10, RZ, RZ, UR4 ;  /* 0x00000004ff0a7e24 */ /* 0x000fe4000f8e00ff */
[----:B------:R-:W-:Y:S07]  /*68f0*/  LEPC R20, `(.L_x_107) ;  /* 0x000000001014794e */ /* 0x000fee0000000000 */
[----:B---34-:R-:W-:Y:S05]  /*6900*/  CALL.ABS.NOINC R2 ;  /* 0x0000000002007343 */ /* 0x018fea0003c00000 */
.L_x_107:
[----:B------:R-:W-:Y:S05]  /*6910*/  WARPSYNC.ALL ;  /* 0x0000000000007948 */ /* 0x000fea0003800000 */
[----:B------:R-:W-:Y:S01]  /*6920*/  R2UR UR4, R48 ;  /* 0x00000000300472ca */ /* 0x000fe200000e0000 */
[--C-:B----4-:R-:W-:Y:S01]  /*6930*/  HADD2.F32 R3, -RZ, R56.reuse.H0_H0 ;  /* 0x20000038ff037230 */ /* 0x110fe20000004100 */
[----:B------:R-:W-:Y:S01]  /*6940*/  ISETP.NE.AND P6, PT, R105, RZ, PT ;  /* 0x000000ff6900720c */ /* 0x000fe20003fc5270 */
[--C-:B------:R-:W-:Y:S01]  /*6950*/  HADD2.F32 R51, -RZ, R57.reuse.H1_H1 ;  /* 0x30000039ff337230 */ /* 0x100fe20000004100 */
[----:B------:R-:W-:Y:S01]  /*6960*/  MOV R50, UR51 ;  /* 0x0000003300327c02 */ /* 0x000fe20008000f00 */
[----:B------:R-:W-:Y:S01]  /*6970*/  BSSY.RECONVERGENT B0, `(.L_x_108) ;  /* 0x000008c000007945 */ /* 0x000fe20003800200 */
[----:B------:R-:W-:Y:S02]  /*6980*/  MOV R74, UR37 ;  /* 0x00000025004a7c02 */ /* 0x000fe40008000f00 */
[----:B------:R-:W-:Y:S05]  /*6990*/  ISETP.NE.AND P0, PT, R101, RZ, PT ;  /* 0x000000ff6500720c */ /* 0x000fea0003f05270 */
[----:B-1----:R-:W1:Y:S02]  /*69a0*/  LDTM.16dp256bit.x8 R4, tmem[UR4+0x40] ;  /* 0x00004004000479ee */ /* 0x002e6400081a0000 */
[----:B------:R-:W-:Y:S04]  /*69b0*/  @P6 LEA R50, R50, UR48, 0x3 ;  /* 0x0000003032326c11 */ /* 0x000fe8000f8e18ff */
[----:B------:R-:W-:Y:S04]  /*69c0*/  @P6 IADD3 R50, PT, PT, R50, 0x70, RZ ;  /* 0x0000007032326810 */ /* 0x000fe80007ffe0ff */
[----:B------:R-:W-:Y:S01]  /*69d0*/  @P6 PRMT R74, R74, 0x654, R50 ;  /* 0x000006544a4a6816 */ /* 0x000fe20000000032 */
[----:B------:R-:W-:Y:S02]  /*69e0*/  HADD2.F32 R50, -RZ, R57.H0_H0 ;  /* 0x20000039ff327230 */ /* 0x000fe40000004100 */
[C---:B-1----:R-:W-:Y:S01]  /*69f0*/  FMUL R0, R47.reuse, R4 ;  /* 0x000000042f007220 */ /* 0x042fe20000400000 */
[----:B------:R-:W-:Y:S02]  /*6a00*/  HADD2.F32 R4, -RZ, R56.H1_H1 ;  /* 0x30000038ff047230 */ /* 0x000fe40000004100 */
[C---:B------:R-:W-:Y:S01]  /*6a10*/  FMUL R2, R47.reuse, R5 ;  /* 0x000000052f027220 */ /* 0x040fe20000400000 */
[----:B------:R-:W-:Y:S01]  /*6a20*/  FMUL R7, R47, R7 ;  /* 0x000000072f077220 */ /* 0x000fe20000400000 */
[----:B------:R-:W-:Y:S01]  /*6a30*/  FFMA R0, R49, R3, R0 ;  /* 0x0000000331007223 */ /* 0x000fe20000000000 */
[----:B------:R-:W-:Y:S01]  /*6a40*/  FMUL R3, R47, R6 ;  /* 0x000000062f037220 */ /* 0x000fe20000400000 */
[----:B------:R-:W-:Y:S01]  /*6a50*/  FFMA R2, R49, R4, R2 ;  /* 0x0000000431027223 */ /* 0x000fe20000000002 */
[C---:B------:R-:W-:Y:S01]  /*6a60*/  FMUL R4, R47.reuse, R8 ;  /* 0x000000082f047220 */ /* 0x040fe20000400000 */
[----:B------:R-:W-:Y:S01]  /*6a70*/  FMUL R8, R47, R12 ;  /* 0x0000000c2f087220 */ /* 0x000fe20000400000 */
[----:B------:R-:W-:Y:S01]  /*6a80*/  FFMA R3, R49, R50, R3 ;  /* 0x0000003231037223 */ /* 0x000fe20000000003 */
[C---:B------:R-:W-:Y:S01]  /*6a90*/  FMUL R12, R47.reuse, R16 ;  /* 0x000000102f0c7220 */ /* 0x040fe20000400000 */
[C---:B------:R-:W-:Y:S01]  /*6aa0*/  FMUL R16, R47.reuse, R20 ;  /* 0x000000142f107220 */ /* 0x040fe20000400000 */
[C---:B------:R-:W-:Y:S01]  /*6ab0*/  FMUL R20, R47.reuse, R24 ;  /* 0x000000182f147220 */ /* 0x040fe20000400000 */
[C---:B------:R-:W-:Y:S01]  /*6ac0*/  FMUL R24, R47.reuse, R28 ;  /* 0x0000001c2f187220 */ /* 0x040fe20000400000 */
[C---:B------:R-:W-:Y:S01]  /*6ad0*/  FMUL R28, R47.reuse, R32 ;  /* 0x000000202f1c7220 */ /* 0x040fe20000400000 */
[--C-:B------:R-:W-:Y:S01]  /*6ae0*/  HADD2.F32 R32, -RZ, R58.reuse.H0_H0 ;  /* 0x2000003aff207230 */ /* 0x100fe20000004100 */
[----:B------:R-:W-:Y:S01]  /*6af0*/  F2FP.F16.F32.PACK_AB R52, R2, R0 ;  /* 0x000000000234723e */ /* 0x000fe200000000ff */
[----:B------:R-:W-:Y:S02]  /*6b00*/  HADD2.F32 R0, -RZ, R58.H1_H1 ;  /* 0x3000003aff007230 */ /* 0x000fe40000004100 */
[----:B------:R-:W-:Y:S01]  /*6b10*/  FMUL R5, R47, R9 ;  /* 0x000000092f057220 */ /* 0x000fe20000400000 */
[--C-:B------:R-:W-:Y:S02]  /*6b20*/  HADD2.F32 R2, -RZ, R59.reuse.H0_H0 ;  /* 0x2000003bff027230 */ /* 0x100fe40000004100 */
[C---:B------:R-:W-:Y:S01]  /*6b30*/  FFMA R7, R49.reuse, R51, R7 ;  /* 0x0000003331077223 */ /* 0x040fe20000000007 */
[C---:B------:R-:W-:Y:S01]  /*6b40*/  FFMA R4, R49.reuse, R32, R4 ;  /* 0x0000002031047223 */ /* 0x040fe20000000004 */
[----:B------:R-:W-:Y:S02]  /*6b50*/  HADD2.F32 R32, -RZ, R59.H1_H1 ;  /* 0x3000003bff207230 */ /* 0x000fe40000004100 */
[----:B------:R-:W-:Y:S01]  /*6b60*/  FFMA R5, R49, R0, R5 ;  /* 0x0000000031057223 */ /* 0x000fe20000000005 */
[--C-:B------:R-:W-:Y:S01]  /*6b70*/  HADD2.F32 R0, -RZ, R60.reuse.H0_H0 ;  /* 0x2000003cff007230 */ /* 0x100fe20000004100 */
[----:B------:R-:W-:Y:S01]  /*6b80*/  F2FP.F16.F32.PACK_AB R53, R7, R3 ;  /* 0x000000030735723e */ /* 0x000fe200000000ff */
[----:B------:R-:W-:Y:S01]  /*6b90*/  FMUL R6, R47, R10 ;  /* 0x0000000a2f067220 */ /* 0x000fe20000400000 */
[----:B------:R-:W-:Y:S01]  /*6ba0*/  HADD2.F32 R3, -RZ, R61.H0_H0 ;  /* 0x2000003dff037230 */ /* 0x000fe20000004100 */
[----:B------:R-:W-:Y:S01]  /*6bb0*/  F2FP.F16.F32.PACK_AB R54, R5, R4 ;  /* 0x000000040536723e */ /* 0x000fe200000000ff */
[----:B------:R-:W-:Y:S01]  /*6bc0*/  FMUL R11, R47, R11 ;  /* 0x0000000b2f0b7220 */ /* 0x000fe20000400000 */
[----:B------:R-:W-:Y:S01]  /*6bd0*/  FFMA R6, R49, R2, R6 ;  /* 0x0000000231067223 */ /* 0x000fe20000000006 */
[----:B------:R-:W-:Y:S02]  /*6be0*/  HADD2.F32 R2, -RZ, R60.H1_H1 ;  /* 0x3000003cff027230 */ /* 0x000fe40000004100 */
[----:B------:R-:W-:Y:S01]  /*6bf0*/  FMUL R9, R47, R13 ;  /* 0x0000000d2f097220 */ /* 0x000fe20000400000 */
[C---:B------:R-:W-:Y:S01]  /*6c00*/  FFMA R11, R49.reuse, R32, R11 ;  /* 0x00000020310b7223 */ /* 0x040fe2000000000b */
[----:B------:R-:W-:Y:S02]  /*6c10*/  HADD2.F32 R4, -RZ, R77.H0_H0 ;  /* 0x2000004dff047230 */ /* 0x000fe40000004100 */
[C---:B------:R-:W-:Y:S01]  /*6c20*/  FFMA R8, R49.reuse, R0, R8 ;  /* 0x0000000031087223 */ /* 0x040fe20000000008 */
[----:B------:R-:W-:Y:S01]  /*6c30*/  FFMA R9, R49, R2, R9 ;  /* 0x0000000231097223 */ /* 0x000fe20000000009 */
[----:B------:R-:W-:Y:S01]  /*6c40*/  HADD2.F32 R0, -RZ, R61.H1_H1 ;  /* 0x3000003dff007230 */ /* 0x000fe20000004100 */
[----:B------:R-:W-:Y:S01]  /*6c50*/  F2FP.F16.F32.PACK_AB R55, R11, R6 ;  /* 0x000000060b37723e */ /* 0x000fe200000000ff */
[C---:B------:R-:W-:Y:S01]  /*6c60*/  FMUL R10, R47.reuse, R14 ;  /* 0x0000000e2f0a7220 */ /* 0x040fe20000400000 */
[----:B------:R-:W-:Y:S01]  /*6c70*/  FMUL R15, R47, R15 ;  /* 0x0000000f2f0f7220 */ /* 0x000fe20000400000 */
[--C-:B------:R-:W-:Y:S01]  /*6c80*/  HADD2.F32 R2, -RZ, R62.reuse.H0_H0 ;  /* 0x2000003eff027230 */ /* 0x100fe20000004100 */
[----:B------:R-:W-:Y:S01]  /*6c90*/  F2FP.F16.F32.PACK_AB R8, R9, R8 ;  /* 0x000000080908723e */ /* 0x000fe200000000ff */
[----:B------:R1:W-:Y:S01]  /*6ca0*/  STSM.16.M88.4 [R107+0x2400], R52 ;  /* 0x002400346b007844 */ /* 0x0003e20000000200 */
[C---:B------:R-:W-:Y:S01]  /*6cb0*/  FFMA R10, R49.reuse, R3, R10 ;  /* 0x00000003310a7223 */ /* 0x040fe2000000000a */
[C---:B------:R-:W-:Y:S01]  /*6cc0*/  FFMA R15, R49.reuse, R0, R15 ;  /* 0x00000000310f7223 */ /* 0x040fe2000000000f */
[----:B------:R-:W-:Y:S02]  /*6cd0*/  HADD2.F32 R3, -RZ, R62.H1_H1 ;  /* 0x3000003eff037230 */ /* 0x000fe40000004100 */
[----:B------:R-:W-:Y:S01]  /*6ce0*/  FFMA R12, R49, R2, R12 ;  /* 0x00000002310c7223 */ /* 0x000fe2000000000c */
[----:B------:R-:W-:Y:S01]  /*6cf0*/  FMUL R13, R47, R17 ;  /* 0x000000112f0d7220 */ /* 0x000fe20000400000 */
[--C-:B------:R-:W-:Y:S01]  /*6d00*/  HADD2.F32 R0, -RZ, R63.reuse.H0_H0 ;  /* 0x2000003fff007230 */ /* 0x100fe20000004100 */
[----:B------:R-:W-:Y:S01]  /*6d10*/  F2FP.F16.F32.PACK_AB R9, R15, R10 ;  /* 0x0000000a0f09723e */ /* 0x000fe200000000ff */
[----:B------:R-:W-:Y:S01]  /*6d20*/  FMUL R14, R47, R18 ;  /* 0x000000122f0e7220 */ /* 0x000fe20000400000 */
[----:B------:R-:W-:Y:S01]  /*6d30*/  FFMA R13, R49, R3, R13 ;  /* 0x00000003310d7223 */ /* 0x000fe2000000000d */
[----:B------:R-:W-:Y:S02]  /*6d40*/  HADD2.F32 R2, -RZ, R63.H1_H1 ;  /* 0x3000003fff027230 */ /* 0x000fe40000004100 */
[----:B------:R-:W-:Y:S01]  /*6d50*/  FMUL R19, R47, R19 ;  /* 0x000000132f137220 */ /* 0x000fe20000400000 */
[----:B------:R-:W-:Y:S01]  /*6d60*/  FFMA R14, R49, R0, R14 ;  /* 0x00000000310e7223 */ /* 0x000fe2000000000e */
[--C-:B------:R-:W-:Y:S01]  /*6d70*/  HADD2.F32 R0, -RZ, R68.reuse.H0_H0 ;  /* 0x20000044ff007230 */ /* 0x100fe20000004100 */
[----:B------:R-:W-:Y:S01]  /*6d80*/  F2FP.F16.F32.PACK_AB R10, R13, R12 ;  /* 0x0000000c0d0a723e */ /* 0x000fe200000000ff */
[----:B------:R-:W-:Y:S01]  /*6d90*/  FFMA R19, R49, R2, R19 ;  /* 0x0000000231137223 */ /* 0x000fe20000000013 */
[----:B------:R-:W-:Y:S02]  /*6da0*/  HADD2.F32 R2, -RZ, R68.H1_H1 ;  /* 0x30000044ff027230 */ /* 0x000fe40000004100 */
[----:B------:R-:W-:Y:S01]  /*6db0*/  FMUL R17, R47, R21 ;  /* 0x000000152f117220 */ /* 0x000fe20000400000 */
[----:B------:R-:W-:Y:S01]  /*6dc0*/  FFMA R16, R49, R0, R16 ;  /* 0x0000000031107223 */ /* 0x000fe20000000010 */
[--C-:B------:R-:W-:Y:S01]  /*6dd0*/  HADD2.F32 R3, -RZ, R69.reuse.H0_H0 ;  /* 0x20000045ff037230 */ /* 0x100fe20000004100 */
[----:B------:R-:W-:Y:S01]  /*6de0*/  F2FP.F16.F32.PACK_AB R11, R19, R14 ;  /* 0x0000000e130b723e */ /* 0x000fe200000000ff */
[----:B------:R-:W-:Y:S01]  /*6df0*/  FFMA R17, R49, R2, R17 ;  /* 0x0000000231117223 */ /* 0x000fe20000000011 */
[C---:B------:R-:W-:Y:S01]  /*6e00*/  FMUL R18, R47.reuse, R22 ;  /* 0x000000162f127220 */ /* 0x040fe20000400000 */
[----:B------:R-:W-:Y:S02]  /*6e10*/  HADD2.F32 R0, -RZ, R69.H1_H1 ;  /* 0x30000045ff007230 */ /* 0x000fe40000004100 */
[----:B------:R-:W-:Y:S01]  /*6e20*/  FMUL R23, R47, R23 ;  /* 0x000000172f177220 */ /* 0x000fe20000400000 */
[----:B------:R1:W-:Y:S01]  /*6e30*/  STSM.16.M88.4 [R106+0x2400], R8 ;  /* 0x002400086a007844 */ /* 0x0003e20000000200 */
[----:B------:R-:W-:Y:S01]  /*6e40*/  F2FP.F16.F32.PACK_AB R16, R17, R16 ;  /* 0x000000101110723e */ /* 0x000fe200000000ff */
[C---:B------:R-:W-:Y:S01]  /*6e50*/  FFMA R18, R49.reuse, R3, R18 ;  /* 0x0000000331127223 */ /* 0x040fe20000000012 */
[----:B------:R-:W-:Y:S01]  /*6e60*/  FFMA R23, R49, R0, R23 ;  /* 0x0000000031177223 */ /* 0x000fe20000000017 */
[--C-:B------:R-:W-:Y:S02]  /*6e70*/  HADD2.F32 R2, -RZ, R70.reuse.H0_H0 ;  /* 0x20000046ff027230 */ /* 0x100fe40000004100 */
[C---:B------:R-:W-:Y:S01]  /*6e80*/  FMUL R21, R47.reuse, R25 ;  /* 0x000000192f157220 */ /* 0x040fe20000400000 */
[----:B------:R-:W-:Y:S02]  /*6e90*/  HADD2.F32 R0, -RZ, R70.H1_H1 ;  /* 0x30000046ff007230 */ /* 0x000fe40000004100 */
[----:B------:R-:W-:Y:S01]  /*6ea0*/  FMUL R22, R47, R26 ;  /* 0x0000001a2f167220 */ /* 0x000fe20000400000 */
[--C-:B------:R-:W-:Y:S02]  /*6eb0*/  HADD2.F32 R3, -RZ, R71.reuse.H0_H0 ;  /* 0x20000047ff037230 */ /* 0x100fe40000004100 */
[----:B------:R-:W-:Y:S01]  /*6ec0*/  FFMA R20, R49, R2, R20 ;  /* 0x0000000231147223 */ /* 0x000fe20000000014 */
[----:B------:R-:W-:Y:S01]  /*6ed0*/  FMUL R27, R47, R27 ;  /* 0x0000001b2f1b7220 */ /* 0x000fe20000400000 */
[C---:B------:R-:W-:Y:S01]  /*6ee0*/  FFMA R21, R49.reuse, R0, R21 ;  /* 0x0000000031157223 */ /* 0x040fe20000000015 */
[----:B------:R-:W-:Y:S02]  /*6ef0*/  HADD2.F32 R0, -RZ, R71.H1_H1 ;  /* 0x30000047ff007230 */ /* 0x000fe40000004100 */
[----:B------:R-:W-:Y:S01]  /*6f00*/  FFMA R22, R49, R3, R22 ;  /* 0x0000000331167223 */ /* 0x000fe20000000016 */
[--C-:B------:R-:W-:Y:S02]  /*6f10*/  HADD2.F32 R2, -RZ, R76.reuse.H0_H0 ;  /* 0x2000004cff027230 */ /* 0x100fe40000004100 */
[C---:B------:R-:W-:Y:S01]  /*6f20*/  FMUL R25, R47.reuse, R29 ;  /* 0x0000001d2f197220 */ /* 0x040fe20000400000 */
[----:B------:R-:W-:Y:S02]  /*6f30*/  HADD2.F32 R3, -RZ, R76.H1_H1 ;  /* 0x3000004cff037230 */ /* 0x000fe40000004100 */
[----:B------:R-:W-:Y:S01]  /*6f40*/  FMUL R26, R47, R30 ;  /* 0x0000001e2f1a7220 */ /* 0x000fe20000400000 */
[C---:B------:R-:W-:Y:S01]  /*6f50*/  FFMA R27, R49.reuse, R0, R27 ;  /* 0x00000000311b7223 */ /* 0x040fe2000000001b */
[C---:B------:R-:W-:Y:S01]  /*6f60*/  FFMA R24, R49.reuse, R2, R24 ;  /* 0x0000000231187223 */ /* 0x040fe20000000018 */
[----:B------:R-:W-:Y:S02]  /*6f70*/  HADD2.F32 R0, -RZ, R77.H1_H1 ;  /* 0x3000004dff007230 */ /* 0x000fe40000004100 */
[----:B------:R-:W-:Y:S01]  /*6f80*/  FFMA R25, R49, R3, R25 ;  /* 0x0000000331197223 */ /* 0x000fe20000000019 */
[----:B------:R-:W-:Y:S01]  /*6f90*/  FMUL R31, R47, R31 ;  /* 0x0000001f2f1f7220 */ /* 0x000fe20000400000 */
[--C-:B------:R-:W-:Y:S02]  /*6fa0*/  HADD2.F32 R2, -RZ, R78.reuse.H0_H0 ;  /* 0x2000004eff027230 */ /* 0x100fe40000004100 */
[----:B------:R-:W-:Y:S01]  /*6fb0*/  FFMA R26, R49, R4, R26 ;  /* 0x00000004311a7223 */ /* 0x000fe2000000001a */
[----:B------:R-:W-:Y:S02]  /*6fc0*/  HADD2.F32 R3, -RZ, R78.H1_H1 ;  /* 0x3000004eff037230 */ /* 0x000fe40000004100 */
[C---:B------:R-:W-:Y:S01]  /*6fd0*/  FMUL R29, R47.reuse, R33 ;  /* 0x000000212f1d7220 */ /* 0x040fe20000400000 */
[--C-:B------:R-:W-:Y:S02]  /*6fe0*/  HADD2.F32 R4, -RZ, R79.reuse.H0_H0 ;  /* 0x2000004fff047230 */ /* 0x100fe40000004100 */
[----:B------:R-:W-:Y:S01]  /*6ff0*/  FMUL R30, R47, R34 ;  /* 0x000000222f1e7220 */ /* 0x000fe20000400000 */
[----:B------:R-:W-:Y:S02]  /*7000*/  HADD2.F32 R5, -RZ, R79.H1_H1 ;  /* 0x3000004fff057230 */ /* 0x000fe40000004100 */
[----:B------:R-:W-:Y:S01]  /*7010*/  FFMA R31, R49, R0, R31 ;  /* 0x00000000311f7223 */ /* 0x000fe2000000001f */
[----:B------:R-:W-:Y:S01]  /*7020*/  FMUL R35, R47, R35 ;  /* 0x000000232f237220 */ /* 0x000fe20000400000 */
[C---:B------:R-:W-:Y:S01]  /*7030*/  FFMA R28, R49.reuse, R2, R28 ;  /* 0x00000002311c7223 */ /* 0x040fe2000000001c */
[C---:B------:R-:W-:Y:S01]  /*7040*/  FFMA R29, R49.reuse, R3, R29 ;  /* 0x00000003311d7223 */ /* 0x040fe2000000001d */
[----:B------:R-:W-:Y:S01]  /*7050*/  FFMA R30, R49, R4, R30 ;  /* 0x00000004311e7223 */ /* 0x000fe2000000001e */
[----:B------:R-:W-:Y:S01]  /*7060*/  F2FP.F16.F32.PACK_AB R17, R23, R18 ;  /* 0x000000121711723e */ /* 0x000fe200000000ff */
[----:B------:R-:W-:Y:S01]  /*7070*/  FFMA R35, R49, R5, R35 ;  /* 0x0000000531237223 */ /* 0x000fe20000000023 */
[----:B------:R-:W-:Y:S02]  /*7080*/  F2FP.F16.F32.PACK_AB R18, R21, R20 ;  /* 0x000000141512723e */ /* 0x000fe400000000ff */
[----:B------:R-:W-:Y:S02]  /*7090*/  F2FP.F16.F32.PACK_AB R19, R27, R22 ;  /* 0x000000161b13723e */ /* 0x000fe400000000ff */
[----:B------:R-:W-:Y:S02]  /*70a0*/  F2FP.F16.F32.PACK_AB R24, R25, R24 ;  /* 0x000000181918723e */ /* 0x000fe400000000ff */
[----:B------:R-:W-:Y:S01]  /*70b0*/  F2FP.F16.F32.PACK_AB R25, R31, R26 ;  /* 0x0000001a1f19723e */ /* 0x000fe200000000ff */
[----:B------:R1:W-:Y:S01]  /*70c0*/  STSM.16.M88.4 [R108+0x2000], R16 ;  /* 0x002000106c007844 */ /* 0x0003e20000000200 */
[----:B------:R-:W-:Y:S02]  /*70d0*/  F2FP.F16.F32.PACK_AB R26, R29, R28 ;  /* 0x0000001c1d1a723e */ /* 0x000fe400000000ff */
[----:B------:R-:W-:Y:S02]  /*70e0*/  F2FP.F16.F32.PACK_AB R27, R35, R30 ;  /* 0x0000001e231b723e */ /* 0x000fe400000000ff */
[----:B------:R-:W-:Y:S02]  /*70f0*/  LEA R0, R65, UR48, 0x3 ;  /* 0x0000003041007c11 */ /* 0x000fe4000f8e18ff */
[----:B------:R-:W-:Y:S01]  /*7100*/  @P6 SHF.L.U32 R2, R98, 0x1f, RZ ;  /* 0x0000001f62026819 */ /* 0x000fe200000006ff */
[----:B------:R1:W-:Y:S01]  /*7110*/  STSM.16.M88.4 [R109+0x2000], R24 ;  /* 0x002000186d007844 */ /* 0x0003e20000000200 */
        /* <DEDUP_REMOVED lines=8> */
[----:B------:R-:W-:Y:S02]  /*71a0*/  UIADD3 UR8, UP0, UPT, UR52, 0x680, URZ ;  /* 0x0000068034087890 */ /* 0x000fe4000ff1e0ff */
[----:B------:R-:W-:Y:S02]  /*71b0*/  UIADD3 UR5, UPT, UPT, UR41, 0x40, URZ ;  /* 0x0000004029057890 */ /* 0x000fe4000fffe0ff */
[----:B------:R-:W-:Y:S02]  /*71c0*/  UIADD3 UR4, UPT, UPT, UR48, 0x2400, URZ ;  /* 0x0000240030047890 */ /* 0x000fe4000fffe0ff */
[----:B------:R-:W-:Y:S01]  /*71d0*/  UIADD3.X UR9, UPT, UPT, URZ, UR53, URZ, UP0, !UPT ;  /* 0x00000035ff097290 */ /* 0x000fe200087fe4ff */
[----:B------:R-:W-:Y:S01]  /*71e0*/  UMOV UR6, UR42 ;  /* 0x0000002a00067c82 */ /* 0x000fe20008000000 */
[----:B------:R-:W-:Y:S07]  /*71f0*/  UMOV UR7, UR36 ;  /* 0x0000002400077c82 */ /* 0x000fee0008000000 */
[----:B------:R2:W-:Y:S01]  /*7200*/  UTMASTG.3D [UR4], [UR8] ;  /* 0x00000004080073b5 */ /* 0x0005e20008010000 */
[----:B------:R0:W-:Y:S01]  /*7210*/  UTMACMDFLUSH ;  /* 0x00000000000079b7 */ /* 0x0001e20000000000 */
[----:B--2---:R-:W-:Y:S04]  /*7220*/  DEPBAR.LE SB0, 0x1 ;  /* 0x000080400000791a */ /* 0x004fe80000000000 */
.L_x_109:
[----:B------:R-:W-:Y:S05]  /*7230*/  BSYNC.RECONVERGENT B0 ;  /* 0x0000000000007941 */ /* 0x000fea0003800200 */
.L_x_108:
[----:B------:R-:W-:Y:S01]  /*7240*/  BAR.SYNC.DEFER_BLOCKING 0x1, 0x80 ;  /* 0x0042000000007b1d */ /* 0x000fe20000010000 */
[----:B------:R-:W-:Y:S04]  /*7250*/  UIADD3 UR40, UPT, UPT, UR51, 0x1, URZ ;  /* 0x0000000133287890 */ /* 0x000fe8000fffe0ff */
[----:B------:R-:W-:Y:S04]  /*7260*/  UISETP.NE.AND UP0, UPT, UR40, 0x4, UPT ;  /* 0x000000042800788c */ /* 0x000fe8000bf05270 */
[----:B------:R-:W-:Y:S01]  /*7270*/  USEL UR40, UR40, URZ, UP0 ;  /* 0x000000ff28287287 */ /* 0x000fe20008000000 */
[----:B------:R2:W-:Y:S01]  /*7280*/  @P6 SYNCS.ARRIVE.TRANS64.RED.A1T0 RZ, [R74+URZ], RZ ;  /* 0x000000ff4aff69a7 */ /* 0x0005e200081004ff */
[----:B------:R-:W-:Y:S01]  /*7290*/  BSSY B1, `(.L_x_110) ;  /* 0x0000018000017945 */ /* 0x000fe20003800000 */
[----:B------:R-:W3:Y:S02]  /*72a0*/  @P6 SYNCS.PHASECHK.TRANS64.TRYWAIT P0, [R0+URZ+0x50], R2 ;  /* 0x00005002000065a7 */ /* 0x000ee400080011ff */
[----:B---3--:R-:W-:Y:S01]  /*72b0*/  @P6 SEL R67, RZ, 0x1, !P0 ;  /* 0x00000001ff436807 */ /* 0x008fe20004000000 */
[----:B--2---:R-:W-:Y:S06]  /*72c0*/  @!P6 BRA `(.L_x_111) ;  /* 0x000000000050e947 */ /* 0x004fec0003800000 */
        /* <DEDUP_REMOVED lines=8> */
[----:B------:R-:W-:Y:S04]  /*7350*/  SHF.L.U32 R5, R98, 0x1f, RZ ;  /* 0x0000001f62057819 */ /* 0x000fe800000006ff */
[----:B------:R-:W2:Y:S02]  /*7360*/  SYNCS.PHASECHK.TRANS64.TRYWAIT P0, [R0+URZ+0x50], R5 ;  /* 0x00005005000075a7 */ /* 0x000ea400080011ff */
[----:B--2---:R-:W-:Y:S05]  /*7370*/  @!P0 BRA `(.L_x_114) ;  /* 0x0000002400888947 */ /* 0x004fea0003800000 */
.L_x_113:
[----:B------:R-:W-:Y:S05]  /*7380*/  BSYNC B0 ;  /* 0x0000000000007941 */ /* 0x000fea0003800000 */
.L_x_112:
[----:B------:R-:W-:Y:S02]  /*7390*/  ISETP.NE.AND P0, PT, R72, RZ, PT ;  /* 0x000000ff4800720c */ /* 0x000fe40003f05270 */
[----:B------:R-:W-:Y:S11]  /*73a0*/  IADD3 R65, PT, PT, R65, 0x1, RZ ;  /* 0x0000000141417810 */ /* 0x000ff60007ffe0ff */
[----:B--2---:R-:W-:Y:S01]  /*73b0*/  @P0 IMAD.IADD R0, R99, 0x1, R2 ;  /* 0x0000000163000824 */ /* 0x004fe200078e0202 */
[----:B------:R-:W-:Y:S05]  /*73c0*/  @P0 WARPSYNC.ALL ;  /* 0x0000000000000948 */ /* 0x000fea0003800000 */
[----:B------:R2:W3:Y:S04]  /*73d0*/  @P0 LDSM.16.M88.4 R56, [R4+UR48+0x400] ;  /* 0x000400300438083b */ /* 0x0004e80008000200 */
[----:B------:R2:W4:Y:S04]  /*73e0*/  @P0 LDSM.16.M88.4 R60, [R3+0x400] ;  /* 0x00040000033c083b */ /* 0x0005280000000200 */
[----:B------:R2:W1:Y:S04]  /*73f0*/  @P0 LDSM.16.M88.4 R68, [R2+0x400] ;  /* 0x000400000244083b */ /* 0x0004680000000200 */
[----:B------:R2:W1:Y:S02]  /*7400*/  @P0 LDSM.16.M88.4 R76, [R0+0x400] ;  /* 0x00040000004c083b */ /* 0x0004640000000200 */
.L_x_111:
[----:B------:R-:W-:Y:S05]  /*7410*/  BSYNC B1 ;  /* 0x0000000000017941 */ /* 0x000fea0003800000 */
.L_x_110:
[----:B--2---:R-:W-:Y:S05]  /*7420*/  VIADD R0, R48, 0x80 ;  /* 0x0000008030007836 */ /* 0x004fea0000000000 */
        /* <DEDUP_REMOVED lines=20> */
.L_x_115:
[----:B------:R-:W-:Y:S05]  /*7570*/  WARPSYNC.ALL ;  /* 0x0000000000007948 */ /* 0x000fea0003800000 */
[----:B------:R-:W-:Y:S01]  /*7580*/  R2UR UR4, R48 ;  /* 0x00000000300472ca */ /* 0x000fe200000e0000 */
[--C-:B---3--:R-:W-:Y:S01]  /*7590*/  HADD2.F32 R3, -RZ, R56.reuse.H0_H0 ;  /* 0x20000038ff037230 */ /* 0x108fe20000004100 */
        /* <DEDUP_REMOVED lines=35> */
[--C-:B----4-:R-:W-:Y:S01]  /*77d0*/  HADD2.F32 R0, -RZ, R60.reuse.H0_H0 ;  /* 0x2000003cff007230 */ /* 0x110fe20000004100 */
        /* <DEDUP_REMOVED lines=107> */
.L_x_117:
[----:B------:R-:W-:Y:S05]  /*7e90*/  BSYNC.RECONVERGENT B0 ;  /* 0x0000000000007941 */ /* 0x000fea0003800200 */
.L_x_116:
        /* <DEDUP_REMOVED lines=20> */
.L_x_121:
[----:B------:R-:W-:Y:S05]  /*7fe0*/  BSYNC B0 ;  /* 0x0000000000007941 */ /* 0x000fea0003800000 */
.L_x_120:
[----:B------:R-:W-:Y:S11]  /*7ff0*/  ISETP.NE.AND P0, PT, R72, RZ, PT ;  /* 0x000000ff4800720c */ /* 0x000ff60003f05270 */
[----:B------:R-:W-:Y:S02]  /*8000*/  @!UPT UIADD3 URZ, UPT, UPT, URZ, URZ, URZ ;  /* 0x000000fffffff290 */ /* 0x000fe4000fffe0ff */
[----:B--2---:R-:W-:Y:S01]  /*8010*/  @P0 IADD3 R0, PT, PT, R99, R73, RZ ;  /* 0x0000004963000210 */ /* 0x004fe20007ffe0ff */
[----:B------:R-:W-:Y:S05]  /*8020*/  @P0 WARPSYNC.ALL ;  /* 0x0000000000000948 */ /* 0x000fea0003800000 */
[----:B------:R2:W3:Y:S04]  /*8030*/  @P0 LDSM.16.M88.4 R56, [R65+UR48+0x400] ;  /* 0x000400304138083b */ /* 0x0004e80008000200 */
[----:B------:R2:W4:Y:S04]  /*8040*/  @P0 LDSM.16.M88.4 R60, [R3+0x400] ;  /* 0x00040000033c083b */ /* 0x0005280000000200 */
[----:B------:R2:W1:Y:S04]  /*8050*/  @P0 LDSM.16.M88.4 R68, [R73+0x400] ;  /* 0x000400004944083b */ /* 0x0004680000000200 */
[----:B------:R2:W1:Y:S02]  /*8060*/  @P0 LDSM.16.M88.4 R76, [R0+0x400] ;  /* 0x00040000004c083b */ /* 0x0004640000000200 */
.L_x_119:
[----:B------:R-:W-:Y:S05]  /*8070*/  BSYNC B1 ;  /* 0x0000000000017941 */ /* 0x000fea0003800000 */
.L_x_118:
        /* <DEDUP_REMOVED lines=21> */
.L_x_123:
[----:B------:R-:W-:Y:S01]  /*81d0*/  ISETP.NE.AND P0, PT, R101, RZ, PT ;  /* 0x000000ff6500720c */ /* 0x000fe20003f05270 */
[----:B------:R-:W-:Y:S05]  /*81e0*/  WARPSYNC.ALL ;  /* 0x0000000000007948 */ /* 0x000fea0003800000 */
[----:B------:R-:W-:Y:S01]  /*81f0*/  R2UR UR4, R48 ;  /* 0x00000000300472ca */ /* 0x000fe200000e0000 */
[--C-:B---3--:R-:W-:Y:S01]  /*8200*/  HADD2.F32 R0, -RZ, R56.reuse.H0_H0 ;  /* 0x20000038ff007230 */ /* 0x108fe20000004100 */
[----:B------:R-:W-:Y:S01]  /*8210*/  R2UR UR5, R64 ;  /* 0x00000000400572ca */ /* 0x000fe200000e0000 */
[----:B------:R-:W-:Y:S01]  /*8220*/  HADD2.F32 R2, -RZ, R56.H1_H1 ;  /* 0x30000038ff027230 */ /* 0x000fe20000004100 */
[----:B------:R-:W-:Y:S01]  /*8230*/  BSSY.RECONVERGENT B0, `(.L_x_124) ;  /* 0x0000089000007945 */ /* 0x000fe20003800200 */
[--C-:B------:R-:W-:Y:S02]  /*8240*/  HADD2.F32 R3, -RZ, R57.reuse.H0_H0 ;  /* 0x20000039ff037230 */ /* 0x100fe40000004100 */
[----:B------:R-:W-:Y:S02]  /*8250*/  HADD2.F32 R48, -RZ, R57.H1_H1 ;  /* 0x30000039ff307230 */ /* 0x000fe40000004100 */
[--C-:B------:R-:W-:Y:S02]  /*8260*/  HADD2.F32 R50, -RZ, R58.reuse.H0_H0 ;  /* 0x2000003aff327230 */ /* 0x100fe40000004100 */
[----:B------:R-:W-:Y:S02]  /*8270*/  HADD2.F32 R51, -RZ, R58.H1_H1 ;  /* 0x3000003aff337230 */ /* 0x000fe40000004100 */
[----:B-1----:R-:W1:Y:S01]  /*8280*/  LDTM.16dp256bit.x8 R4, tmem[UR4+0xc0] ;  /* 0x0000c004000479ee */ /* 0x002e6200081a0000 */
[----:B------:R-:W-:Y:S01]  /*8290*/  NOP ;  /* 0x0000000000007918 */ /* 0x000fe20000000000 */
[----:B------:R-:W-:Y:S01]  /*82a0*/  UIADD3 UR5, UPT, UPT, UR5, 0xe0, URZ ;  /* 0x000000e005057890 */ /* 0x000fe2000fffe0ff */
[--C-:B------:R-:W-:Y:S02]  /*82b0*/  HADD2.F32 R52, -RZ, R59.reuse.H0_H0 ;  /* 0x2000003bff347230 */ /* 0x100fe40000004100 */
[----:B------:R-:W-:Y:S01]  /*82c0*/  HADD2.F32 R53, -RZ, R59.H1_H1 ;  /* 0x3000003bff357230 */ /* 0x000fe20000004100 */
[----:B------:R-:W-:Y:S01]  /*82d0*/  UPRMT UR5, UR37, 0x654, UR5 ;  /* 0x0000065425057896 */ /* 0x000fe20008000005 */
[--C-:B----4-:R-:W-:Y:S02]  /*82e0*/  HADD2.F32 R54, -RZ, R60.reuse.H0_H0 ;  /* 0x2000003cff367230 */ /* 0x110fe40000004100 */
[----:B------:R-:W-:Y:S02]  /*82f0*/  HADD2.F32 R55, -RZ, R60.H1_H1 ;  /* 0x3000003cff377230 */ /* 0x000fe40000004100 */
[--C-:B------:R-:W-:Y:S02]  /*8300*/  HADD2.F32 R56, -RZ, R61.reuse.H0_H0 ;  /* 0x2000003dff387230 */ /* 0x100fe40000004100 */
[----:B------:R-:W-:Y:S02]  /*8310*/  HADD2.F32 R57, -RZ, R61.H1_H1 ;  /* 0x3000003dff397230 */ /* 0x000fe40000004100 */
[----:B-1----:R-:W-:Y:S01]  /*8320*/  SYNCS.ARRIVE.TRANS64.RED.A1T0 RZ, [UR5], RZ ;  /* 0x000000ffffff79a7 */ /* 0x002fe20008100405 */
[--C-:B------:R-:W-:Y:S02]  /*8330*/  HADD2.F32 R58, -RZ, R62.reuse.H0_H0 ;  /* 0x2000003eff3a7230 */ /* 0x100fe40000004100 */
[----:B------:R-:W-:Y:S02]  /*8340*/  HADD2.F32 R59, -RZ, R62.H1_H1 ;  /* 0x3000003eff3b7230 */ /* 0x000fe40000004100 */
[--C-:B------:R-:W-:Y:S02]  /*8350*/  HADD2.F32 R60, -RZ, R63.reuse.H0_H0 ;  /* 0x2000003fff3c7230 */ /* 0x100fe40000004100 */
[----:B------:R-:W-:Y:S02]  /*8360*/  HADD2.F32 R61, -RZ, R63.H1_H1 ;  /* 0x3000003fff3d7230 */ /* 0x000fe40000004100 */
[C---:B------:R-:W-:Y:S01]  /*8370*/  FMUL R4, R47.reuse, R4 ;  /* 0x000000042f047220 */ /* 0x040fe20000400000 */
[C---:B------:R-:W-:Y:S01]  /*8380*/  FMUL R5, R47.reuse, R5 ;  /* 0x000000052f057220 */ /* 0x040fe20000400000 */
[C---:B------:R-:W-:Y:S01]  /*8390*/  FMUL R6, R47.reuse, R6 ;  /* 0x000000062f067220 */ /* 0x040fe20000400000 */
[----:B------:R-:W-:Y:S01]  /*83a0*/  FMUL R7, R47, R7 ;  /* 0x000000072f077220 */ /* 0x000fe20000400000 */
[C---:B------:R-:W-:Y:S01]  /*83b0*/  FFMA R4, R49.reuse, R0, R4 ;  /* 0x0000000031047223 */ /* 0x040fe20000000004 */
[C---:B------:R-:W-:Y:S01]  /*83c0*/  FFMA R5, R49.reuse, R2, R5 ;  /* 0x0000000231057223 */ /* 0x040fe20000000005 */
[C---:B------:R-:W-:Y:S01]  /*83d0*/  FFMA R6, R49.reuse, R3, R6 ;  /* 0x0000000331067223 */ /* 0x040fe20000000006 */
[----:B------:R-:W-:Y:S01]  /*83e0*/  FFMA R7, R49, R48, R7 ;  /* 0x0000003031077223 */ /* 0x000fe20000000007 */
[C---:B------:R-:W-:Y:S01]  /*83f0*/  FMUL R8, R47.reuse, R8 ;  /* 0x000000082f087220 */ /* 0x040fe20000400000 */
[----:B------:R-:W-:Y:S01]  /*8400*/  FMUL R9, R47, R9 ;  /* 0x000000092f097220 */ /* 0x000fe20000400000 */
[----:B------:R-:W-:Y:S01]  /*8410*/  F2FP.F16.F32.PACK_AB R4, R5, R4 ;  /* 0x000000040504723e */ /* 0x000fe200000000ff */
[----:B------:R-:W-:Y:S01]  /*8420*/  FMUL R0, R47, R10 ;  /* 0x0000000a2f007220 */ /* 0x000fe20000400000 */
[----:B------:R-:W-:Y:S01]  /*8430*/  F2FP.F16.F32.PACK_AB R5, R7, R6 ;  /* 0x000000060705723e */ /* 0x000fe200000000ff */
[C---:B------:R-:W-:Y:S01]  /*8440*/  FFMA R8, R49.reuse, R50, R8 ;  /* 0x0000003231087223 */ /* 0x040fe20000000008 */
[C---:B------:R-:W-:Y:S01]  /*8450*/  FFMA R9, R49.reuse, R51, R9 ;  /* 0x0000003331097223 */ /* 0x040fe20000000009 */
[----:B------:R-:W-:Y:S01]  /*8460*/  FFMA R0, R49, R52, R0 ;  /* 0x0000003431007223 */ /* 0x000fe20000000000 */
[C---:B------:R-:W-:Y:S01]  /*8470*/  FMUL R2, R47.reuse, R11 ;  /* 0x0000000b2f027220 */ /* 0x040fe20000400000 */
[C---:B------:R-:W-:Y:S01]  /*8480*/  FMUL R3, R47.reuse, R12 ;  /* 0x0000000c2f037220 */ /* 0x040fe20000400000 */
[----:B------:R-:W-:Y:S01]  /*8490*/  FMUL R10, R47, R13 ;  /* 0x0000000d2f0a7220 */ /* 0x000fe20000400000 */
[----:B------:R-:W-:Y:S01]  /*84a0*/  F2FP.F16.F32.PACK_AB R6, R9, R8 ;  /* 0x000000080906723e */ /* 0x000fe200000000ff */
[C---:B------:R-:W-:Y:S01]  /*84b0*/  FFMA R2, R49.reuse, R53, R2 ;  /* 0x0000003531027223 */ /* 0x040fe20000000002 */
[C---:B------:R-:W-:Y:S01]  /*84c0*/  FFMA R3, R49.reuse, R54, R3 ;  /* 0x0000003631037223 */ /* 0x040fe20000000003 */
[----:B------:R-:W-:Y:S01]  /*84d0*/  FFMA R10, R49, R55, R10 ;  /* 0x00000037310a7223 */ /* 0x000fe2000000000a */
[C---:B------:R-:W-:Y:S01]  /*84e0*/  FMUL R11, R47.reuse, R14 ;  /* 0x0000000e2f0b7220 */ /* 0x040fe20000400000 */
[C---:B------:R-:W-:Y:S01]  /*84f0*/  FMUL R15, R47.reuse, R15 ;  /* 0x0000000f2f0f7220 */ /* 0x040fe20000400000 */
[----:B------:R-:W-:Y:S01]  /*8500*/  F2FP.F16.F32.PACK_AB R7, R2, R0 ;  /* 0x000000000207723e */ /* 0x000fe200000000ff */
[----:B------:R-:W-:Y:S01]  /*8510*/  FMUL R12, R47, R16 ;  /* 0x000000102f0c7220 */ /* 0x000fe20000400000 */
[----:B------:R-:W-:Y:S01]  /*8520*/  F2FP.F16.F32.PACK_AB R8, R10, R3 ;  /* 0x000000030a08723e */ /* 0x000fe200000000ff */
[C---:B------:R-:W-:Y:S01]  /*8530*/  FFMA R11, R49.reuse, R56, R11 ;  /* 0x00000038310b7223 */ /* 0x040fe2000000000b */
[C---:B------:R-:W-:Y:S01]  /*8540*/  FFMA R15, R49.reuse, R57, R15 ;  /* 0x00000039310f7223 */ /* 0x040fe2000000000f */
[----:B------:R1:W-:Y:S01]  /*8550*/  STSM.16.M88.4 [R107+0x6400], R4 ;  /* 0x006400046b007844 */ /* 0x0003e20000000200 */
[----:B------:R-:W-:Y:S01]  /*8560*/  FFMA R12, R49, R58, R12 ;  /* 0x0000003a310c7223 */ /* 0x000fe2000000000c */
[C---:B------:R-:W-:Y:S01]  /*8570*/  FMUL R13, R47.reuse, R17 ;  /* 0x000000112f0d7220 */ /* 0x040fe20000400000 */
[----:B------:R-:W-:Y:S01]  /*8580*/  FMUL R14, R47, R18 ;  /* 0x000000122f0e7220 */ /* 0x000fe20000400000 */
[----:B------:R-:W-:Y:S01]  /*8590*/  F2FP.F16.F32.PACK_AB R9, R15, R11 ;  /* 0x0000000b0f09723e */ /* 0x000fe200000000ff */
[--C-:B------:R-:W-:Y:S02]  /*85a0*/  HADD2.F32 R62, -RZ, R68.reuse.H0_H0 ;  /* 0x20000044ff3e7230 */ /* 0x100fe40000004100 */
[C---:B------:R-:W-:Y:S01]  /*85b0*/  FFMA R13, R49.reuse, R59, R13 ;  /* 0x0000003b310d7223 */ /* 0x040fe2000000000d */
[----:B------:R-:W-:Y:S01]  /*85c0*/  FFMA R14, R49, R60, R14 ;  /* 0x0000003c310e7223 */ /* 0x000fe2000000000e */
[C---:B------:R-:W-:Y:S01]  /*85d0*/  FMUL R19, R47.reuse, R19 ;  /* 0x000000132f137220 */ /* 0x040fe20000400000 */
[----:B------:R-:W-:Y:S02]  /*85e0*/  HADD2.F32 R63, -RZ, R68.H1_H1 ;  /* 0x30000044ff3f7230 */ /* 0x000fe40000004100 */
[----:B------:R-:W-:Y:S01]  /*85f0*/  FMUL R16, R47, R20 ;  /* 0x000000142f107220 */ /* 0x000fe20000400000 */
[----:B------:R-:W-:Y:S01]  /*8600*/  F2FP.F16.F32.PACK_AB R10, R13, R12 ;  /* 0x0000000c0d0a723e */ /* 0x000fe200000000ff */
[C---:B------:R-:W-:Y:S01]  /*8610*/  FFMA R19, R49.reuse, R61, R19 ;  /* 0x0000003d31137223 */ /* 0x040fe20000000013 */
[--C-:B------:R-:W-:Y:S02]  /*8620*/  HADD2.F32 R64, -RZ, R69.reuse.H0_H0 ;  /* 0x20000045ff407230 */ /* 0x100fe40000004100 */
[----:B------:R-:W-:Y:S01]  /*8630*/  FFMA R16, R49, R62, R16 ;  /* 0x0000003e31107223 */ /* 0x000fe20000000010 */
[----:B------:R-:W-:Y:S01]  /*8640*/  FMUL R17, R47, R21 ;  /* 0x000000152f117220 */ /* 0x000fe20000400000 */
[----:B------:R-:W-:Y:S01]  /*8650*/  HADD2.F32 R65, -RZ, R69.H1_H1 ;  /* 0x30000045ff417230 */ /* 0x000fe20000004100 */
[----:B------:R-:W-:Y:S01]  /*8660*/  F2FP.F16.F32.PACK_AB R11, R19, R14 ;  /* 0x0000000e130b723e */ /* 0x000fe200000000ff */
[----:B------:R-:W-:Y:S01]  /*8670*/  FMUL R18, R47, R22 ;  /* 0x000000162f127220 */ /* 0x000fe20000400000 */
[----:B------:R-:W-:Y:S01]  /*8680*/  FFMA R17, R49, R63, R17 ;  /* 0x0000003f31117223 */ /* 0x000fe20000000011 */
[--C-:B------:R-:W-:Y:S02]  /*8690*/  HADD2.F32 R66, -RZ, R70.reuse.H0_H0 ;  /* 0x20000046ff427230 */ /* 0x100fe40000004100 */
[----:B------:R-:W-:Y:S01]  /*86a0*/  FMUL R23, R47, R23 ;  /* 0x000000172f177220 */ /* 0x000fe20000400000 */
[----:B------:R1:W-:Y:S01]  /*86b0*/  STSM.16.M88.4 [R106+0x6400], R8 ;  /* 0x006400086a007844 */ /* 0x0003e20000000200 */
[----:B------:R-:W-:Y:S01]  /*86c0*/  FFMA R18, R49, R64, R18 ;  /* 0x0000004031127223 */ /* 0x000fe20000000012 */
[----:B------:R-:W-:Y:S01]  /*86d0*/  F2FP.F16.F32.PACK_AB R16, R17, R16 ;  /* 0x000000101110723e */ /* 0x000fe200000000ff */
[----:B------:R-:W-:Y:S01]  /*86e0*/  FFMA R23, R49, R65, R23 ;  /* 0x0000004131177223 */ /* 0x000fe20000000017 */
[----:B------:R-:W-:Y:S02]  /*86f0*/  HADD2.F32 R67, -RZ, R70.H1_H1 ;  /* 0x30000046ff437230 */ /* 0x000fe40000004100 */
[C---:B------:R-:W-:Y:S01]  /*8700*/  FMUL R20, R47.reuse, R24 ;  /* 0x000000182f147220 */ /* 0x040fe20000400000 */
[--C-:B------:R-:W-:Y:S02]  /*8710*/  HADD2.F32 R68, -RZ, R71.reuse.H0_H0 ;  /* 0x20000047ff447230 */ /* 0x100fe40000004100 */
[----:B------:R-:W-:Y:S01]  /*8720*/  FMUL R21, R47, R25 ;  /* 0x000000192f157220 */ /* 0x000fe20000400000 */
[----:B------:R-:W-:Y:S01]  /*8730*/  F2FP.F16.F32.PACK_AB R17, R23, R18 ;  /* 0x000000121711723e */ /* 0x000fe200000000ff */
[C---:B------:R-:W-:Y:S01]  /*8740*/  FFMA R20, R49.reuse, R66, R20 ;  /* 0x0000004231147223 */ /* 0x040fe20000000014 */
[----:B------:R-:W-:Y:S02]  /*8750*/  HADD2.F32 R69, -RZ, R71.H1_H1 ;  /* 0x30000047ff457230 */ /* 0x000fe40000004100 */
[----:B------:R-:W-:Y:S01]  /*8760*/  FFMA R21, R49, R67, R21 ;  /* 0x0000004331157223 */ /* 0x000fe20000000015 */
[C---:B------:R-:W-:Y:S01]  /*8770*/  FMUL R22, R47.reuse, R26 ;  /* 0x0000001a2f167220 */ /* 0x040fe20000400000 */
[--C-:B------:R-:W-:Y:S02]  /*8780*/  HADD2.F32 R70, -RZ, R76.reuse.H0_H0 ;  /* 0x2000004cff467230 */ /* 0x100fe40000004100 */
[C---:B------:R-:W-:Y:S01]  /*8790*/  FMUL R27, R47.reuse, R27 ;  /* 0x0000001b2f1b7220 */ /* 0x040fe20000400000 */
[----:B------:R-:W-:Y:S02]  /*87a0*/  HADD2.F32 R71, -RZ, R76.H1_H1 ;  /* 0x3000004cff477230 */ /* 0x000fe40000004100 */
[C---:B------:R-:W-:Y:S01]  /*87b0*/  FMUL R24, R47.reuse, R28 ;  /* 0x0000001c2f187220 */ /* 0x040fe20000400000 */
[--C-:B------:R-:W-:Y:S02]  /*87c0*/  HADD2.F32 R72, -RZ, R77.reuse.H0_H0 ;  /* 0x2000004dff487230 */ /* 0x100fe40000004100 */
[----:B------:R-:W-:Y:S01]  /*87d0*/  FMUL R25, R47, R29 ;  /* 0x0000001d2f197220 */ /* 0x000fe20000400000 */
[----:B------:R-:W-:Y:S01]  /*87e0*/  FFMA R22, R49, R68, R22 ;  /* 0x0000004431167223 */ /* 0x000fe20000000016 */
[----:B------:R-:W-:Y:S02]  /*87f0*/  HADD2.F32 R73, -RZ, R77.H1_H1 ;  /* 0x3000004dff497230 */ /* 0x000fe40000004100 */
[----:B------:R-:W-:Y:S01]  /*8800*/  FMUL R26, R47, R30 ;  /* 0x0000001e2f1a7220 */ /* 0x000fe20000400000 */
[----:B------:R-:W-:Y:S01]  /*8810*/  FFMA R27, R49, R69, R27 ;  /* 0x00000045311b7223 */ /* 0x000fe2000000001b */
        /* <DEDUP_REMOVED lines=12> */
[----:B------:R-:W-:Y:S01]  /*88e0*/  FMUL R35, R47, R35 ;  /* 0x000000232f237220 */ /* 0x000fe20000400000 */
[C---:B------:R-:W-:Y:S01]  /*88f0*/  FFMA R28, R49.reuse, R74, R28 ;  /* 0x0000004a311c7223 */ /* 0x040fe2000000001c */
[C---:B------:R-:W-:Y:S01]  /*8900*/  FFMA R29, R49.reuse, R75, R29 ;  /* 0x0000004b311d7223 */ /* 0x040fe2000000001d */
[C---:B------:R-:W-:Y:S01]  /*8910*/  FFMA R30, R49.reuse, R76, R30 ;  /* 0x0000004c311e7223 */ /* 0x040fe2000000001e */
[----:B------:R-:W-:Y:S01]  /*8920*/  FFMA R35, R49, R77, R35 ;  /* 0x0000004d31237223 */ /* 0x000fe20000000023 */
[----:B------:R-:W-:Y:S02]  /*8930*/  F2FP.F16.F32.PACK_AB R18, R21, R20 ;  /* 0x000000141512723e */ /* 0x000fe400000000ff */
[----:B------:R-:W-:Y:S02]  /*8940*/  F2FP.F16.F32.PACK_AB R19, R27, R22 ;  /* 0x000000161b13723e */ /* 0x000fe400000000ff */
[----:B------:R-:W-:Y:S02]  /*8950*/  F2FP.F16.F32.PACK_AB R24, R25, R24 ;  /* 0x000000181918723e */ /* 0x000fe400000000ff */
[----:B------:R-:W-:Y:S01]  /*8960*/  F2FP.F16.F32.PACK_AB R25, R31, R26 ;  /* 0x0000001a1f19723e */ /* 0x000fe200000000ff */
[----:B------:R1:W-:Y:S01]  /*8970*/  STSM.16.M88.4 [R108+0x6000], R16 ;  /* 0x006000106c007844 */ /* 0x0003e20000000200 */
[----:B------:R-:W-:Y:S02]  /*8980*/  F2FP.F16.F32.PACK_AB R26, R29, R28 ;  /* 0x0000001c1d1a723e */ /* 0x000fe400000000ff */
[----:B------:R-:W-:Y:S05]  /*8990*/  F2FP.F16.F32.PACK_AB R27, R35, R30 ;  /* 0x0000001e231b723e */ /* 0x000fea00000000ff */
        /* <DEDUP_REMOVED lines=18> */
.L_x_125:
[----:B------:R-:W-:Y:S05]  /*8ac0*/  BSYNC.RECONVERGENT B0 ;  /* 0x0000000000007941 */ /* 0x000fea0003800200 */
.L_x_124:
[----:B------:R-:W-:Y:S01]  /*8ad0*/  BAR.SYNC.DEFER_BLOCKING 0x1, 0x80 ;  /* 0x0042000000007b1d */ /* 0x000fe20000010000 */
[----:B------:R-:W-:Y:S01]  /*8ae0*/  UISETP.NE.AND UP0, UPT, UR49, -0x4, UPT ;  /* 0xfffffffc3100788c */ /* 0x000fe2000bf05270 */
[----:B------:R-:W-:Y:S08]  /*8af0*/  IADD3 R45, PT, PT, R45, 0x1, RZ ;  /* 0x000000012d2d7810 */ /* 0x000ff00007ffe0ff */
[----:B------:R-:W-:Y:S05]  /*8b00*/  BRA.U !UP0, `(.L_x_126) ;  /* 0x0000000108287547 */ /* 0x000fea000b800000 */
[----:B------:R-:W-:Y:S01]  /*8b10*/  ISETP.NE.AND P0, PT, R105, RZ, PT ;  /* 0x000000ff6900720c */ /* 0x000fe20003f05270 */
[----:B------:R-:W-:Y:S01]  /*8b20*/  IMAD.U32 R2, RZ, RZ, UR51 ;  /* 0x00000033ff027e24 */ /* 0x000fe2000f8e00ff */
[----:B------:R-:W-:Y:S01]  /*8b30*/  UIADD3 UR51, UPT, UPT, UR51, 0x1, URZ ;  /* 0x0000000133337890 */ /* 0x000fe2000fffe0ff */
[----:B------:R-:W-:Y:S03]  /*8b40*/  IMAD.U32 R0, RZ, RZ, UR37 ;  /* 0x00000025ff007e24 */ /* 0x000fe6000f8e00ff */
[----:B------:R-:W-:Y:S04]  /*8b50*/  UISETP.NE.AND UP0, UPT, UR51, 0x4, UPT ;  /* 0x000000043300788c */ /* 0x000fe8000bf05270 */
[----:B------:R-:W-:Y:S03]  /*8b60*/  USEL UR51, UR51, URZ, UP0 ;  /* 0x000000ff33337287 */ /* 0x000fe60008000000 */
[----:B------:R-:W-:Y:S05]  /*8b70*/  @P0 LEA R2, R2, UR48, 0x3 ;  /* 0x0000003002020c11 */ /* 0x000fea000f8e18ff */
[----:B------:R-:W-:Y:S05]  /*8b80*/  @P0 VIADD R2, R2, 0x70 ;  /* 0x0000007002020836 */ /* 0x000fea0000000000 */
[----:B------:R-:W-:Y:S04]  /*8b90*/  @P0 PRMT R0, R0, 0x654, R2 ;  /* 0x0000065400000816 */ /* 0x000fe80000000002 */
[----:B------:R2:W-:Y:S03]  /*8ba0*/  @P0 SYNCS.ARRIVE.TRANS64.RED.A1T0 RZ, [R0+URZ], RZ ;  /* 0x000000ff00ff09a7 */ /* 0x0005e600081004ff */
.L_x_126:
[----:B------:R-:W-:Y:S01]  /*8bb0*/  ISETP.NE.AND P2, PT, R102, RZ, PT ;  /* 0x000000ff6600720c */ /* 0x000fe20003f45270 */
[----:B------:R-:W-:Y:S01]  /*8bc0*/  UIADD3 UR49, UPT, UPT, UR49, 0x4, URZ ;  /* 0x0000000431317890 */ /* 0x000fe2000fffe0ff */
[----:B------:R-:W-:Y:S01]  /*8bd0*/  ISETP.NE.AND P0, PT, R104, 0x2, PT ;  /* 0x000000026800780c */ /* 0x000fe20003f05270 */
[----:B------:R-:W-:Y:S01]  /*8be0*/  IMAD.IADD R14, R43, 0x1, R86 ;  /* 0x000000012b0e7824 */ /* 0x000fe200078e0256 */
[----:B------:R-:W-:Y:S01]  /*8bf0*/  ISETP.NE.AND P1, PT, R45, 0x4, PT ;  /* 0x000000042d00780c */ /* 0x000fe20003f25270 */
[----:B------:R-:W-:Y:S01]  /*8c00*/  IMAD.IADD R15, R44, 0x1, R87 ;  /* 0x000000012c0f7824 */ /* 0x000fe200078e0257 */
[----:B------:R-:W-:Y:S02]  /*8c10*/  SEL R2, RZ, 0x1, P0 ;  /* 0x00000001ff027807 */ /* 0x000fe40000000000 */
[----:B--2---:R-:W-:Y:S02]  /*8c20*/  SEL R0, RZ, 0x1, P1 ;  /* 0x00000001ff007807 */ /* 0x004fe40000800000 */
[----:B------:R-:W-:Y:S02]  /*8c30*/  LOP3.LUT R96, R96, R2, RZ, 0x3c, !PT ;  /* 0x0000000260607212 */ /* 0x000fe400078e3cff */
[----:B------:R-:W-:Y:S02]  /*8c40*/  LOP3.LUT R97, R97, R0, RZ, 0x3c, !PT ;  /* 0x0000000061617212 */ /* 0x000fe400078e3cff */
[----:B------:R-:W-:Y:S02]  /*8c50*/  @P2 R2UR UR36, R95 ;  /* 0x000000005f2422ca */ /* 0x000fe400000e0000 */
[----:B------:R-:W-:Y:S02]  /*8c60*/  SEL R104, R104, RZ, P0 ;  /* 0x000000ff68687207 */ /* 0x000fe40000000000 */
[----:B------:R-:W-:Y:S01]  /*8c70*/  SEL R45, R45, RZ, P1 ;  /* 0x000000ff2d2d7207 */ /* 0x000fe20000800000 */
[----:B------:R-:W-:Y:S10]  /*8c80*/  @P2 BRA `(.L_x_127) ;  /* 0xffffffc000082947 */ /* 0x000ff4000383ffff */
[----:B------:R-:W-:-:S09]  /*8c90*/  UISETP.NE.AND UP0, UPT, UR50, URZ, UPT ;  /* 0x000000ff3200728c */ /* 0x000fd2000bf05270 */
[----:B------:R-:W-:Y:S05]  /*8ca0*/  BRA.U !UP0, `(.L_x_128) ;  /* 0x0000000108487547 */ /* 0x000fea000b800000 */
[----:B------:R-:W2:Y:S02]  /*8cb0*/  LDCU.64 UR4, c[0x0][0x890] ;  /* 0x00011200ff0477ac */ /* 0x000ea40008000a00 */
[----:B--2---:R-:W-:-:S04]  /*8cc0*/  UISETP.NE.U32.AND UP0, UPT, UR4, URZ, UPT ;  /* 0x000000ff0400728c */ /* 0x004fc8000bf05070 */
[----:B------:R-:W-:-:S09]  /*8cd0*/  UISETP.NE.AND.EX UP0, UPT, UR5, URZ, UPT, UP0 ;  /* 0x000000ff0500728c */ /* 0x000fd2000bf05300 */
[----:B------:R-:W-:Y:S05]  /*8ce0*/  BRA.U UP0, `(.L_x_129) ;  /* 0x00000001000c7547 */ /* 0x000fea000b800000 */
[----:B------:R-:W-:-:S13]  /*8cf0*/  FSETP.NEU.AND P0, PT, R49, RZ, PT ;  /* 0x000000ff3100720b */ /* 0x000fda0003f0d000 */
[----:B------:R-:W-:Y:S05]  /*8d00*/  @!P0 EXIT ;  /* 0x000000000000894d */ /* 0x000fea0003800000 */
[----:B------:R-:W-:Y:S05]  /*8d10*/  BRA `(.L_x_128) ;  /* 0x00000000002c7947 */ /* 0x000fea0003800000 */
.L_x_129:
[----:B------:R-:W-:Y:S01]  /*8d20*/  ISETP.NE.AND P0, PT, R103, RZ, PT ;  /* 0x000000ff6700720c */ /* 0x000fe20003f05270 */
[----:B------:R-:W-:-:S12]  /*8d30*/  BSSY.RECONVERGENT B0, `(.L_x_128) ;  /* 0x0000009000007945 */ /* 0x000fd80003800200 */
[----:B------:R-:W-:Y:S05]  /*8d40*/  @P0 BRA `(.L_x_130) ;  /* 0x0000000000140947 */ /* 0x000fea0003800000 */
[----:B------:R-:W2:Y:S02]  /*8d50*/  LDCU.64 UR4, c[0x0][0x888] ;  /* 0x00011100ff0477ac */ /* 0x000ea40008000a00 */
[----:B--2---:R-:W-:-:S04]  /*8d60*/  ISETP.NE.U32.AND P0, PT, RZ, UR4, PT ;  /* 0x00000004ff007c0c */ /* 0x004fc8000bf05070 */
[----:B------:R-:W-:-:S13]  /*8d70*/  ISETP.NE.AND.EX P0, PT, RZ, UR5, PT, P0 ;  /* 0x00000005ff007c0c */ /* 0x000fda000bf05300 */
[----:B------:R-:W-:Y:S05]  /*8d80*/  @!P0 EXIT ;  /* 0x000000000000894d */ /* 0x000fea0003800000 */
[----:B------:R-:W-:Y:S05]  /*8d90*/  BRA `(.L_x_131) ;  /* 0x0000000000087947 */ /* 0x000fea0003800000 */
.L_x_130:
[----:B------:R-:W-:-:S13]  /*8da0*/  FSETP.NEU.AND P0, PT, R49, RZ, PT ;  /* 0x000000ff3100720b */ /* 0x000fda0003f0d000 */
[----:B------:R-:W-:Y:S05]  /*8db0*/  @!P0 EXIT ;  /* 0x000000000000894d */ /* 0x000fea0003800000 */
.L_x_131:
[----:B------:R-:W-:Y:S05]  /*8dc0*/  BSYNC.RECONVERGENT B0 ;  /* 0x0000000000007941 */ /* 0x000fea0003800200 */
.L_x_128:
[----:B------:R-:W-:Y:S01]  /*8dd0*/  ULEA UR4, UR51, UR48, 0x3 ;  /* 0x0000003033047291 */ /* 0x000fe2000f8e18ff */
[----:B------:R-:W-:-:S04]  /*8de0*/  DEPBAR.LE SB0, 0x0 ;  /* 0x000080000000791a */ /* 0x000fc80000000000 */
[----:B------:R-:W-:-:S04]  /*8df0*/  UIADD3 UR4, UPT, UPT, UR4, 0x70, URZ ;  /* 0x0000007004047890 */ /* 0x000fc8000fffe0ff */
[----:B------:R-:W-:-:S09]  /*8e00*/  UPRMT UR4, UR37, 0x654, UR4 ;  /* 0x0000065425047896 */ /* 0x000fd20008000004 */
[----:B------:R-:W-:Y:S01]  /*8e10*/  SYNCS.ARRIVE.TRANS64.RED.A1T0 RZ, [UR4], RZ ;  /* 0x000000ffffff79a7 */ /* 0x000fe20008100404 */
[----:B------:R-:W-:Y:S05]  /*8e20*/  EXIT ;  /* 0x000000000000794d */ /* 0x000fea0003800000 */
.L_x_19:
[----:B--2---:R2:W1:Y:S02]  /*8e30*/  SYNCS.PHASECHK.TRANS64.TRYWAIT P0, [R2+URZ+0x110], R3 ;  /* 0x00011003020075a7 */ /* 0x00446400080011ff */
[----:B-1----:R-:W-:Y:S05]  /*8e40*/  @!P0 NANOSLEEP.SYNCS 0x989680 ;  /* 0x009896800000895d */ /* 0x002fea0003900000 */
[----:B------:R-:W1:Y:S02]  /*8e50*/  @!P0 SYNCS.PHASECHK.TRANS64 P0, [R2+URZ+0x110], R3 ;  /* 0x00011003020085a7 */ /* 0x000e6400080010ff */
[----:B-1----:R-:W-:Y:S05]  /*8e60*/  @!P0 BRA `(.L_x_19) ;  /* 0xfffffffc00f08947 */ /* 0x002fea000383ffff */
[----:B------:R-:W-:Y:S05]  /*8e70*/  BRA `(.L_x_132) ;  /* 0xffffff8400e07947 */ /* 0x000fea000383ffff */
.L_x_22:
[----:B-1----:R-:W-:-:S07]  /*8e80*/  MOV R2, UR33 ;  /* 0x0000002100027c02 */ /* 0x002fce0008000f00 */
.L_x_133:
[----:B-1----:R1:W2:Y:S02]  /*8e90*/  SYNCS.PHASECHK.TRANS64.TRYWAIT P0, [R2+URZ+0x28], R4 ;  /* 0x00002804020075a7 */ /* 0x0022a400080011ff */
[----:B--2---:R-:W-:Y:S05]  /*8ea0*/  @!P0 NANOSLEEP.SYNCS 0x989680 ;  /* 0x009896800000895d */ /* 0x004fea0003900000 */
[----:B------:R-:W2:Y:S02]  /*8eb0*/  @!P0 SYNCS.PHASECHK.TRANS64 P0, [R2+URZ+0x28], R4 ;  /* 0x00002804020085a7 */ /* 0x000ea400080010ff */
[----:B--2---:R-:W-:Y:S05]  /*8ec0*/  @!P0 BRA `(.L_x_133) ;  /* 0xfffffffc00f08947 */ /* 0x004fea000383ffff */
[----:B------:R-:W-:Y:S05]  /*8ed0*/  BRA `(.L_x_21) ;  /* 0xffffff8800307947 */ /* 0x000fea000383ffff */
.L_x_28:
[----:B-1----:R-:W-:-:S07]  /*8ee0*/  MOV R2, UR17 ;  /* 0x0000001100027c02 */ /* 0x002fce0008000f00 */
.L_x_134:
[----:B-1----:R1:W2:Y:S02]  /*8ef0*/  SYNCS.PHASECHK.TRANS64.TRYWAIT P0, [R2+URZ+0x28], R4 ;  /* 0x00002804020075a7 */ /* 0x0022a400080011ff */
[----:B--2---:R-:W-:Y:S05]  /*8f00*/  @!P0 NANOSLEEP.SYNCS 0x989680 ;  /* 0x009896800000895d */ /* 0x004fea0003900000 */
[----:B------:R-:W2:Y:S02]  /*8f10*/  @!P0 SYNCS.PHASECHK.TRANS64 P0, [R2+URZ+0x28], R4 ;  /* 0x00002804020085a7 */ /* 0x000ea400080010ff */
[----:B--2---:R-:W-:Y:S05]  /*8f20*/  @!P0 BRA `(.L_x_134) ;  /* 0xfffffffc00f08947 */ /* 0x004fea000383ffff */
[----:B------:R-:W-:Y:S05]  /*8f30*/  BRA `(.L_x_27) ;  /* 0xffffff8800d87947 */ /* 0x000fea000383ffff */
.L_x_32:
[----:B-1----:R1:W2:Y:S02]  /*8f40*/  SYNCS.PHASECHK.TRANS64.TRYWAIT P0, [R2+URZ+0xa0], R3 ;  /* 0x0000a003020075a7 */ /* 0x0022a400080011ff */
[----:B--2---:R-:W-:Y:S05]  /*8f50*/  @!P0 NANOSLEEP.SYNCS 0x989680 ;  /* 0x009896800000895d */ /* 0x004fea0003900000 */
[----:B------:R-:W2:Y:S02]  /*8f60*/  @!P0 SYNCS.PHASECHK.TRANS64 P0, [R2+URZ+0xa0], R3 ;  /* 0x0000a003020085a7 */ /* 0x000ea400080010ff */
[----:B--2---:R-:W-:Y:S05]  /*8f70*/  @!P0 BRA `(.L_x_32) ;  /* 0xfffffffc00f08947 */ /* 0x004fea000383ffff */
[----:B------:R-:W-:Y:S05]  /*8f80*/  BRA `(.L_x_135) ;  /* 0xffffff8c00687947 */ /* 0x000fea000383ffff */
.L_x_36:
[----:B----4-:R-:W-:-:S07]  /*8f90*/  MOV R0, UR5 ;  /* 0x0000000500007c02 */ /* 0x010fce0008000f00 */
.L_x_136:
[----:B-1----:R1:W2:Y:S02]  /*8fa0*/  SYNCS.PHASECHK.TRANS64.TRYWAIT P0, [R0+URZ], R2 ;  /* 0x00000002000075a7 */ /* 0x0022a400080011ff */
[----:B--2---:R-:W-:Y:S05]  /*8fb0*/  @!P0 NANOSLEEP.SYNCS 0x989680 ;  /* 0x009896800000895d */ /* 0x004fea0003900000 */
[----:B------:R-:W2:Y:S02]  /*8fc0*/  @!P0 SYNCS.PHASECHK.TRANS64 P0, [R0+URZ], R2 ;  /* 0x00000002000085a7 */ /* 0x000ea400080010ff */
[----:B--2---:R-:W-:Y:S05]  /*8fd0*/  @!P0 BRA `(.L_x_136) ;  /* 0xfffffffc00f08947 */ /* 0x004fea000383ffff */
[----:B------:R-:W-:Y:S05]  /*8fe0*/  BRA `(.L_x_137) ;  /* 0xffffff9000d87947 */ /* 0x000fea000383ffff */
.L_x_37:
[----:B----4-:R-:W-:-:S07]  /*8ff0*/  MOV R0, UR5 ;  /* 0x0000000500007c02 */ /* 0x010fce0008000f00 */
.L_x_138:
[----:B-1----:R1:W2:Y:S02]  /*9000*/  SYNCS.PHASECHK.TRANS64.TRYWAIT P0, [R0+URZ], R3 ;  /* 0x00000003000075a7 */ /* 0x0022a400080011ff */
[----:B--2---:R-:W-:Y:S05]  /*9010*/  @!P0 NANOSLEEP.SYNCS 0x989680 ;  /* 0x009896800000895d */ /* 0x004fea0003900000 */
[----:B------:R-:W2:Y:S02]  /*9020*/  @!P0 SYNCS.PHASECHK.TRANS64 P0, [R0+URZ], R3 ;  /* 0x00000003000085a7 */ /* 0x000ea400080010ff */
[----:B--2---:R-:W-:Y:S05]  /*9030*/  @!P0 BRA `(.L_x_138) ;  /* 0xfffffffc00f08947 */ /* 0x004fea000383ffff */
[----:B------:R-:W-:Y:S05]  /*9040*/  BRA `(.L_x_139) ;  /* 0xffffff9000e47947 */ /* 0x000fea000383ffff */
.L_x_38:
[----:B----4-:R-:W-:-:S07]  /*9050*/  MOV R0, UR5 ;  /* 0x0000000500007c02 */ /* 0x010fce0008000f00 */
.L_x_140:
[----:B-1----:R1:W2:Y:S02]  /*9060*/  SYNCS.PHASECHK.TRANS64.TRYWAIT P0, [R0+URZ], R3 ;  /* 0x00000003000075a7 */ /* 0x0022a400080011ff */
[----:B--2---:R-:W-:Y:S05]  /*9070*/  @!P0 NANOSLEEP.SYNCS 0x989680 ;  /* 0x009896800000895d */ /* 0x004fea0003900000 */
[----:B------:R-:W2:Y:S02]  /*9080*/  @!P0 SYNCS.PHASECHK.TRANS64 P0, [R0+URZ], R3 ;  /* 0x00000003000085a7 */ /* 0x000ea400080010ff */
[----:B--2---:R-:W-:Y:S05]  /*9090*/  @!P0 BRA `(.L_x_140) ;  /* 0xfffffffc00f08947 */ /* 0x004fea000383ffff */
[----:B------:R-:W-:Y:S05]  /*90a0*/  BRA `(.L_x_141) ;  /* 0xffffff9000f07947 */ /* 0x000fea000383ffff */
.L_x_39:
[----:B----4-:R-:W-:-:S07]  /*90b0*/  MOV R0, UR5 ;  /* 0x0000000500007c02 */ /* 0x010fce0008000f00 */
.L_x_142:
[----:B-1----:R1:W2:Y:S02]  /*90c0*/  SYNCS.PHASECHK.TRANS64.TRYWAIT P0, [R0+URZ], R3 ;  /* 0x00000003000075a7 */ /* 0x0022a400080011ff */
[----:B--2---:R-:W-:Y:S05]  /*90d0*/  @!P0 NANOSLEEP.SYNCS 0x989680 ;  /* 0x009896800000895d */ /* 0x004fea0003900000 */
[----:B------:R-:W2:Y:S02]  /*90e0*/  @!P0 SYNCS.PHASECHK.TRANS64 P0, [R0+URZ], R3 ;  /* 0x00000003000085a7 */ /* 0x000ea400080010ff */
[----:B--2---:R-:W-:Y:S05]  /*90f0*/  @!P0 BRA `(.L_x_142) ;  /* 0xfffffffc00f08947 */ /* 0x004fea000383ffff */
[----:B------:R-:W-:Y:S05]  /*9100*/  BRA `(.L_x_143) ;  /* 0xffffff9000fc7947 */ /* 0x000fea000383ffff */
.L_x_42:
[----:B-1----:R1:W2:Y:S02]  /*9110*/  SYNCS.PHASECHK.TRANS64.TRYWAIT P0, [R0+URZ+0x100], R4 ;  /* 0x00010004000075a7 */ /* 0x0022a400080011ff */
[----:B--2---:R-:W-:Y:S05]  /*9120*/  @!P0 NANOSLEEP.SYNCS 0x989680 ;  /* 0x009896800000895d */ /* 0x004fea0003900000 */
[----:B------:R-:W2:Y:S02]  /*9130*/  @!P0 SYNCS.PHASECHK.TRANS64 P0, [R0+URZ+0x100], R4 ;  /* 0x00010004000085a7 */ /* 0x000ea400080010ff */
[----:B--2---:R-:W-:Y:S05]  /*9140*/  @!P0 BRA `(.L_x_42) ;  /* 0xfffffffc00f08947 */ /* 0x004fea000383ffff */
[----:B------:R-:W-:Y:S05]  /*9150*/  BRA `(.L_x_144) ;  /* 0xffffff9400587947 */ /* 0x000fea000383ffff */
.L_x_43:
[----:B------:R-:W-:-:S07]  /*9160*/  MOV R0, UR5 ;  /* 0x0000000500007c02 */ /* 0x000fce0008000f00 */
.L_x_145:
[----:B-1----:R1:W2:Y:S02]  /*9170*/  SYNCS.PHASECHK.TRANS64.TRYWAIT P0, [R0+URZ+0xb0], R5 ;  /* 0x0000b005000075a7 */ /* 0x0022a400080011ff */
[----:B--2---:R-:W-:Y:S05]  /*9180*/  @!P0 NANOSLEEP.SYNCS 0x989680 ;  /* 0x009896800000895d */ /* 0x004fea0003900000 */
[----:B------:R-:W2:Y:S02]  /*9190*/  @!P0 SYNCS.PHASECHK.TRANS64 P0, [R0+URZ+0xb0], R5 ;  /* 0x0000b005000085a7 */ /* 0x000ea400080010ff */
[----:B--2---:R-:W-:Y:S05]  /*91a0*/  @!P0 BRA `(.L_x_145) ;  /* 0xfffffffc00f08947 */ /* 0x004fea000383ffff */
[----:B------:R-:W-:Y:S05]  /*91b0*/  BRA `(.L_x_146) ;  /* 0xffffff9400687947 */ /* 0x000fea000383ffff */
.L_x_44:
[----:B-1----:R1:W2:Y:S02]  /*91c0*/  SYNCS.PHASECHK.TRANS64.TRYWAIT P1, [R0+URZ+0xa0], R4 ;  /* 0x0000a004000075a7 */ /* 0x0022a400080211ff */
[----:B--2---:R-:W-:Y:S05]  /*91d0*/  @!P1 NANOSLEEP.SYNCS 0x989680 ;  /* 0x009896800000995d */ /* 0x004fea0003900000 */
[----:B------:R-:W2:Y:S02]  /*91e0*/  @!P1 SYNCS.PHASECHK.TRANS64 P1, [R0+URZ+0xa0], R4 ;  /* 0x0000a004000095a7 */ /* 0x000ea400080210ff */
[----:B--2---:R-:W-:Y:S05]  /*91f0*/  @!P1 BRA `(.L_x_44) ;  /* 0xfffffffc00f09947 */ /* 0x004fea000383ffff */
[----:B------:R-:W-:Y:S05]  /*9200*/  BRA `(.L_x_147) ;  /* 0xffffff9400987947 */ /* 0x000fea000383ffff */
.L_x_47:
[----:B------:R-:W-:-:S07]  /*9210*/  MOV R0, UR5 ;  /* 0x0000000500007c02 */ /* 0x000fce0008000f00 */
.L_x_148:
[----:B-1----:R1:W2:Y:S02]  /*9220*/  SYNCS.PHASECHK.TRANS64.TRYWAIT P0, [R0+URZ+0xb0], R2 ;  /* 0x0000b002000075a7 */ /* 0x0022a400080011ff */
[----:B--2---:R-:W-:Y:S05]  /*9230*/  @!P0 NANOSLEEP.SYNCS 0x989680 ;  /* 0x009896800000895d */ /* 0x004fea0003900000 */
[----:B------:R-:W2:Y:S02]  /*9240*/  @!P0 SYNCS.PHASECHK.TRANS64 P0, [R0+URZ+0xb0], R2 ;  /* 0x0000b002000085a7 */ /* 0x000ea400080010ff */
[----:B--2---:R-:W-:Y:S05]  /*9250*/  @!P0 BRA `(.L_x_148) ;  /* 0xfffffffc00f08947 */ /* 0x004fea000383ffff */
[----:B------:R-:W-:Y:S05]  /*9260*/  BRA `(.L_x_46) ;  /* 0xffffff9400ec7947 */ /* 0x000fea000383ffff */
.L_x_54:
[----:B-1----:R1:W2:Y:S02]  /*9270*/  SYNCS.PHASECHK.TRANS64.TRYWAIT P1, [R0+URZ+0xa0], R2 ;  /* 0x0000a002000075a7 */ /* 0x0022a400080211ff */
[----:B--2---:R-:W-:Y:S05]  /*9280*/  @!P1 NANOSLEEP.SYNCS 0x989680 ;  /* 0x009896800000995d */ /* 0x004fea0003900000 */
[----:B------:R-:W2:Y:S02]  /*9290*/  @!P1 SYNCS.PHASECHK.TRANS64 P1, [R0+URZ+0xa0], R2 ;  /* 0x0000a002000095a7 */ /* 0x000ea400080210ff */
[----:B--2---:R-:W-:Y:S05]  /*92a0*/  @!P1 BRA `(.L_x_54) ;  /* 0xfffffffc00f09947 */ /* 0x004fea000383ffff */
[----:B------:R-:W-:Y:S05]  /*92b0*/  BRA `(.L_x_149) ;  /* 0xffffff9c004c7947 */ /* 0x000fea000383ffff */
.L_x_55:
[----:B------:R-:W-:-:S07]  /*92c0*/  MOV R2, UR8 ;  /* 0x0000000800027c02 */ /* 0x000fce0008000f00 */
.L_x_150:
[----:B-1----:R1:W2:Y:S02]  /*92d0*/  SYNCS.PHASECHK.TRANS64.TRYWAIT P0, [R2+URZ+0xe0], R0 ;  /* 0x0000e000020075a7 */ /* 0x0022a400080011ff */
[----:B--2---:R-:W-:Y:S05]  /*92e0*/  @!P0 NANOSLEEP.SYNCS 0x989680 ;  /* 0x009896800000895d */ /* 0x004fea0003900000 */
[----:B------:R-:W2:Y:S02]  /*92f0*/  @!P0 SYNCS.PHASECHK.TRANS64 P0, [R2+URZ+0xe0], R0 ;  /* 0x0000e000020085a7 */ /* 0x000ea400080010ff */
[----:B--2---:R-:W-:Y:S05]  /*9300*/  @!P0 BRA `(.L_x_150) ;  /* 0xfffffffc00f08947 */ /* 0x004fea000383ffff */
[----:B------:R-:W-:Y:S05]  /*9310*/  BRA `(.L_x_151) ;  /* 0xffffff9c009c7947 */ /* 0x000fea000383ffff */
.L_x_58:
[----:B------:R-:W-:Y:S07]  /*9320*/  MOV R0, UR7 ;  /* 0x0000000700007c02 */ /* 0x000fee0008000f00 */
.L_x_152:
[----:B-1----:R1:W2:Y:S02]  /*9330*/  SYNCS.PHASECHK.TRANS64.TRYWAIT P0, [R0+URZ], R2 ;  /* 0x00000002000075a7 */ /* 0x0022a400080011ff */
[----:B--2---:R-:W-:Y:S05]  /*9340*/  @!P0 NANOSLEEP.SYNCS 0x989680 ;  /* 0x009896800000895d */ /* 0x004fea0003900000 */
[----:B------:R-:W2:Y:S02]  /*9350*/  @!P0 SYNCS.PHASECHK.TRANS64 P0, [R0+URZ], R2 ;  /* 0x00000002000085a7 */ /* 0x000ea400080010ff */
[----:B--2---:R-:W-:Y:S05]  /*9360*/  @!P0 BRA `(.L_x_152) ;  /* 0xfffffffc00f08947 */ /* 0x004fea000383ffff */
[----:B------:R-:W-:Y:S05]  /*9370*/  BRA `(.L_x_57) ;  /* 0xffffff9c00b87947 */ /* 0x000fea000383ffff */
.L_x_61:
[----:B------:R-:W-:-:S07]  /*9380*/  MOV R0, UR5 ;  /* 0x0000000500007c02 */ /* 0x000fce0008000f00 */
.L_x_153:
[----:B--2---:R2:W3:Y:S02]  /*9390*/  SYNCS.PHASECHK.TRANS64.TRYWAIT P0, [R0+URZ], R2 ;  /* 0x00000002000075a7 */ /* 0x0044e400080011ff */
[----:B---3--:R-:W-:Y:S05]  /*93a0*/  @!P0 NANOSLEEP.SYNCS 0x989680 ;  /* 0x009896800000895d */ /* 0x008fea0003900000 */
[----:B------:R-:W3:Y:S02]  /*93b0*/  @!P0 SYNCS.PHASECHK.TRANS64 P0, [R0+URZ], R2 ;  /* 0x00000002000085a7 */ /* 0x000ee400080010ff */
[----:B---3--:R-:W-:Y:S05]  /*93c0*/  @!P0 BRA `(.L_x_153) ;  /* 0xfffffffc00f08947 */ /* 0x008fea000383ffff */
[----:B------:R-:W-:Y:S05]  /*93d0*/  BRA `(.L_x_154) ;  /* 0xffffffa0006c7947 */ /* 0x000fea000383ffff */
.L_x_62:
[----:B------:R-:W-:-:S07]  /*93e0*/  MOV R0, UR5 ;  /* 0x0000000500007c02 */ /* 0x000fce0008000f00 */
.L_x_155:
[----:B-1----:R1:W2:Y:S02]  /*93f0*/  SYNCS.PHASECHK.TRANS64.TRYWAIT P0, [R0+URZ], R3 ;  /* 0x00000003000075a7 */ /* 0x0022a400080011ff */
[----:B--2---:R-:W-:Y:S05]  /*9400*/  @!P0 NANOSLEEP.SYNCS 0x989680 ;  /* 0x009896800000895d */ /* 0x004fea0003900000 */
[----:B------:R-:W2:Y:S02]  /*9410*/  @!P0 SYNCS.PHASECHK.TRANS64 P0, [R0+URZ], R3 ;  /* 0x00000003000085a7 */ /* 0x000ea400080010ff */
[----:B--2---:R-:W-:Y:S05]  /*9420*/  @!P0 BRA `(.L_x_155) ;  /* 0xfffffffc00f08947 */ /* 0x004fea000383ffff */
[----:B------:R-:W-:Y:S05]  /*9430*/  BRA `(.L_x_156) ;  /* 0xffffffa000787947 */ /* 0x000fea000383ffff */
.L_x_63:
[----:B------:R-:W-:-:S07]  /*9440*/  MOV R0, UR5 ;  /* 0x0000000500007c02 */ /* 0x000fce0008000f00 */
.L_x_157:
[----:B-1----:R1:W2:Y:S02]  /*9450*/  SYNCS.PHASECHK.TRANS64.TRYWAIT P0, [R0+URZ], R3 ;  /* 0x00000003000075a7 */ /* 0x0022a400080011ff */
[----:B--2---:R-:W-:Y:S05]  /*9460*/  @!P0 NANOSLEEP.SYNCS 0x989680 ;  /* 0x009896800000895d */ /* 0x004fea0003900000 */
[----:B------:R-:W2:Y:S02]  /*9470*/  @!P0 SYNCS.PHASECHK.TRANS64 P0, [R0+URZ], R3 ;  /* 0x00000003000085a7 */ /* 0x000ea400080010ff */
[----:B--2---:R-:W-:Y:S05]  /*9480*/  @!P0 BRA `(.L_x_157) ;  /* 0xfffffffc00f08947 */ /* 0x004fea000383ffff */
[----:B------:R-:W-:Y:S05]  /*9490*/  BRA `(.L_x_158) ;  /* 0xffffffa000847947 */ /* 0x000fea000383ffff */
.L_x_64:
[----:B-1----:R-:W-:-:S07]  /*94a0*/  MOV R0, UR7 ;  /* 0x0000000700007c02 */ /* 0x002fce0008000f00 */
.L_x_159:
[----:B-1----:R1:W2:Y:S02]  /*94b0*/  SYNCS.PHASECHK.TRANS64.TRYWAIT P0, [R0+URZ], R2 ;  /* 0x00000002000075a7 */ /* 0x0022a400080011ff */
[----:B--2---:R-:W-:Y:S05]  /*94c0*/  @!P0 NANOSLEEP.SYNCS 0x989680 ;  /* 0x009896800000895d */ /* 0x004fea0003900000 */
[----:B------:R-:W2:Y:S02]  /*94d0*/  @!P0 SYNCS.PHASECHK.TRANS64 P0, [R0+URZ], R2 ;  /* 0x00000002000085a7 */ /* 0x000ea400080010ff */
[----:B--2---:R-:W-:Y:S05]  /*94e0*/  @!P0 BRA `(.L_x_159) ;  /* 0xfffffffc00f08947 */ /* 0x004fea000383ffff */
[----:B------:R-:W-:Y:S05]  /*94f0*/  BRA `(.L_x_160) ;  /* 0xffffffa000907947 */ /* 0x000fea000383ffff */
.L_x_69:
[----:B--2---:R2:W3:Y:S02]  /*9500*/  SYNCS.PHASECHK.TRANS64.TRYWAIT P0, [R0+URZ+0xa0], R2 ;  /* 0x0000a002000075a7 */ /* 0x0044e400080011ff */
[----:B---3--:R-:W-:Y:S05]  /*9510*/  @!P0 NANOSLEEP.SYNCS 0x989680 ;  /* 0x009896800000895d */ /* 0x008fea0003900000 */
[----:B------:R-:W3:Y:S02]  /*9520*/  @!P0 SYNCS.PHASECHK.TRANS64 P0, [R0+URZ+0xa0], R2 ;  /* 0x0000a002000085a7 */ /* 0x000ee400080010ff */
[----:B---3--:R-:W-:Y:S05]  /*9530*/  @!P0 BRA `(.L_x_69) ;  /* 0xfffffffc00f08947 */ /* 0x008fea000383ffff */
[----:B------:R-:W-:Y:S05]  /*9540*/  BRA `(.L_x_161) ;  /* 0xffffffa4009c7947 */ /* 0x000fea000383ffff */
.L_x_72:
[----:B------:R-:W-:Y:S07]  /*9550*/  MOV R0, UR7 ;  /* 0x0000000700007c02 */ /* 0x000fee0008000f00 */
.L_x_162:
[----:B--2---:R2:W3:Y:S02]  /*9560*/  SYNCS.PHASECHK.TRANS64.TRYWAIT P0, [R0+URZ+0x98], R2 ;  /* 0x00009802000075a7 */ /* 0x0044e400080011ff */
[----:B---3--:R-:W-:Y:S05]  /*9570*/  @!P0 NANOSLEEP.SYNCS 0x989680 ;  /* 0x009896800000895d */ /* 0x008fea0003900000 */
[----:B------:R-:W3:Y:S02]  /*9580*/  @!P0 SYNCS.PHASECHK.TRANS64 P0, [R0+URZ+0x98], R2 ;  /* 0x00009802000085a7 */ /* 0x000ee400080010ff */
[----:B---3--:R-:W-:Y:S05]  /*9590*/  @!P0 BRA `(.L_x_162) ;  /* 0xfffffffc00f08947 */ /* 0x008fea000383ffff */
[----:B------:R-:W-:Y:S05]  /*95a0*/  BRA `(.L_x_71) ;  /* 0xffffffa8007c7947 */ /* 0x000fea000383ffff */
.L_x_75:
[----:B------:R-:W-:Y:S07]  /*95b0*/  MOV R0, UR7 ;  /* 0x0000000700007c02 */ /* 0x000fee0008000f00 */
.L_x_163:
[----:B-1----:R1:W2:Y:S02]  /*95c0*/  SYNCS.PHASECHK.TRANS64.TRYWAIT P0, [R0+URZ+0x70], R14 ;  /* 0x0000700e000075a7 */ /* 0x0022a400080011ff */
[----:B--2---:R-:W-:Y:S05]  /*95d0*/  @!P0 NANOSLEEP.SYNCS 0x989680 ;  /* 0x009896800000895d */ /* 0x004fea0003900000 */
[----:B------:R-:W2:Y:S02]  /*95e0*/  @!P0 SYNCS.PHASECHK.TRANS64 P0, [R0+URZ+0x70], R14 ;  /* 0x0000700e000085a7 */ /* 0x000ea400080010ff */
[----:B--2---:R-:W-:Y:S05]  /*95f0*/  @!P0 BRA `(.L_x_163) ;  /* 0xfffffffc00f08947 */ /* 0x004fea000383ffff */
[----:B------:R-:W-:Y:S05]  /*9600*/  BRA `(.L_x_164) ;  /* 0xffffffa800f47947 */ /* 0x000fea000383ffff */
.L_x_76:
[----:B------:R-:W-:Y:S07]  /*9610*/  MOV R0, UR7 ;  /* 0x0000000700007c02 */ /* 0x000fee0008000f00 */
.L_x_165:
[----:B-1----:R1:W2:Y:S02]  /*9620*/  SYNCS.PHASECHK.TRANS64.TRYWAIT P0, [R0+URZ+0x78], R14 ;  /* 0x0000780e000075a7 */ /* 0x0022a400080011ff */
[----:B--2---:R-:W-:Y:S05]  /*9630*/  @!P0 NANOSLEEP.SYNCS 0x989680 ;  /* 0x009896800000895d */ /* 0x004fea0003900000 */
[----:B------:R-:W2:Y:S02]  /*9640*/  @!P0 SYNCS.PHASECHK.TRANS64 P0, [R0+URZ+0x78], R14 ;  /* 0x0000780e000085a7 */ /* 0x000ea400080010ff */
[----:B--2---:R-:W-:Y:S05]  /*9650*/  @!P0 BRA `(.L_x_165) ;  /* 0xfffffffc00f08947 */ /* 0x004fea000383ffff */
[----:B------:R-:W-:Y:S05]  /*9660*/  BRA `(.L_x_166) ;  /* 0xffffffac002c7947 */ /* 0x000fea000383ffff */
.L_x_77:
[----:B------:R-:W-:Y:S07]  /*9670*/  MOV R0, UR7 ;  /* 0x0000000700007c02 */ /* 0x000fee0008000f00 */
.L_x_167:
[----:B-1----:R1:W2:Y:S02]  /*9680*/  SYNCS.PHASECHK.TRANS64.TRYWAIT P0, [R0+URZ+0x80], R14 ;  /* 0x0000800e000075a7 */ /* 0x0022a400080011ff */
[----:B--2---:R-:W-:Y:S05]  /*9690*/  @!P0 NANOSLEEP.SYNCS 0x989680 ;  /* 0x009896800000895d */ /* 0x004fea0003900000 */
[----:B------:R-:W2:Y:S02]  /*96a0*/  @!P0 SYNCS.PHASECHK.TRANS64 P0, [R0+URZ+0x80], R14 ;  /* 0x0000800e000085a7 */ /* 0x000ea400080010ff */
[----:B--2---:R-:W-:Y:S05]  /*96b0*/  @!P0 BRA `(.L_x_167) ;  /* 0xfffffffc00f08947 */ /* 0x004fea000383ffff */
[----:B------:R-:W-:Y:S05]  /*96c0*/  BRA `(.L_x_168) ;  /* 0xffffffac00707947 */ /* 0x000fea000383ffff */
.L_x_78:
[----:B------:R-:W-:Y:S07]  /*96d0*/  MOV R0, UR7 ;  /* 0x0000000700007c02 */ /* 0x000fee0008000f00 */
.L_x_169:
[----:B-1----:R1:W2:Y:S02]  /*96e0*/  SYNCS.PHASECHK.TRANS64.TRYWAIT P0, [R0+URZ+0x88], R14 ;  /* 0x0000880e000075a7 */ /* 0x0022a400080011ff */
[----:B--2---:R-:W-:Y:S05]  /*96f0*/  @!P0 NANOSLEEP.SYNCS 0x989680 ;  /* 0x009896800000895d */ /* 0x004fea0003900000 */
[----:B------:R-:W2:Y:S02]  /*9700*/  @!P0 SYNCS.PHASECHK.TRANS64 P0, [R0+URZ+0x88], R14 ;  /* 0x0000880e000085a7 */ /* 0x000ea400080010ff */
[----:B--2---:R-:W-:Y:S05]  /*9710*/  @!P0 BRA `(.L_x_169) ;  /* 0xfffffffc00f08947 */ /* 0x004fea000383ffff */
[----:B------:R-:W-:Y:S05]  /*9720*/  BRA `(.L_x_170) ;  /* 0xffffffac00f47947 */ /* 0x000fea000383ffff */
.L_x_80:
[----:B------:R-:W-:-:S07]  /*9730*/  MOV R0, UR7 ;  /* 0x0000000700007c02 */ /* 0x000fce0008000f00 */
.L_x_171:
[----:B-1----:R1:W3:Y:S02]  /*9740*/  SYNCS.PHASECHK.TRANS64.TRYWAIT P0, [R0+URZ+0x70], R2 ;  /* 0x00007002000075a7 */ /* 0x0022e400080011ff */
[----:B---3--:R-:W-:Y:S05]  /*9750*/  @!P0 NANOSLEEP.SYNCS 0x989680 ;  /* 0x009896800000895d */ /* 0x008fea0003900000 */
[----:B------:R-:W3:Y:S02]  /*9760*/  @!P0 SYNCS.PHASECHK.TRANS64 P0, [R0+URZ+0x70], R2 ;  /* 0x00007002000085a7 */ /* 0x000ee400080010ff */
[----:B---3--:R-:W-:Y:S05]  /*9770*/  @!P0 BRA `(.L_x_171) ;  /* 0xfffffffc00f08947 */ /* 0x008fea000383ffff */
[----:B------:R-:W-:Y:S05]  /*9780*/  BRA `(.L_x_172) ;  /* 0xffffffb000647947 */ /* 0x000fea000383ffff */
.L_x_81:
[----:B-1----:R-:W-:-:S07]  /*9790*/  MOV R0, UR7 ;  /* 0x0000000700007c02 */ /* 0x002fce0008000f00 */
.L_x_173:
[----:B-1----:R1:W3:Y:S02]  /*97a0*/  SYNCS.PHASECHK.TRANS64.TRYWAIT P0, [R0+URZ+0x78], R2 ;  /* 0x00007802000075a7 */ /* 0x0022e400080011ff */
[----:B---3--:R-:W-:Y:S05]  /*97b0*/  @!P0 NANOSLEEP.SYNCS 0x989680 ;  /* 0x009896800000895d */ /* 0x008fea0003900000 */
[----:B------:R-:W3:Y:S02]  /*97c0*/  @!P0 SYNCS.PHASECHK.TRANS64 P0, [R0+URZ+0x78], R2 ;  /* 0x00007802000085a7 */ /* 0x000ee400080010ff */
[----:B---3--:R-:W-:Y:S05]  /*97d0*/  @!P0 BRA `(.L_x_173) ;  /* 0xfffffffc00f08947 */ /* 0x008fea000383ffff */
[----:B------:R-:W-:Y:S05]  /*97e0*/  BRA `(.L_x_174) ;  /* 0xffffffb000547947 */ /* 0x000fea000383ffff */
.L_x_82:
[----:B-1----:R-:W-:-:S07]  /*97f0*/  MOV R0, UR7 ;  /* 0x0000000700007c02 */ /* 0x002fce0008000f00 */
.L_x_175:
[----:B-1----:R1:W3:Y:S02]  /*9800*/  SYNCS.PHASECHK.TRANS64.TRYWAIT P0, [R0+URZ+0x80], R2 ;  /* 0x00008002000075a7 */ /* 0x0022e400080011ff */
[----:B---3--:R-:W-:Y:S05]  /*9810*/  @!P0 NANOSLEEP.SYNCS 0x989680 ;  /* 0x009896800000895d */ /* 0x008fea0003900000 */
[----:B------:R-:W3:Y:S02]  /*9820*/  @!P0 SYNCS.PHASECHK.TRANS64 P0, [R0+URZ+0x80], R2 ;  /* 0x00008002000085a7 */ /* 0x000ee400080010ff */
[----:B---3--:R-:W-:Y:S05]  /*9830*/  @!P0 BRA `(.L_x_175) ;  /* 0xfffffffc00f08947 */ /* 0x008fea000383ffff */
[----:B------:R-:W-:Y:S05]  /*9840*/  BRA `(.L_x_176) ;  /* 0xffffffb000447947 */ /* 0x000fea000383ffff */
.L_x_84:
[----:B--2---:R2:W4:Y:S02]  /*9850*/  SYNCS.PHASECHK.TRANS64.TRYWAIT P0, [R0+URZ+0xa0], R2 ;  /* 0x0000a002000075a7 */ /* 0x00452400080011ff */
[----:B----4-:R-:W-:Y:S05]  /*9860*/  @!P0 NANOSLEEP.SYNCS 0x989680 ;  /* 0x009896800000895d */ /* 0x010fea0003900000 */
[----:B------:R-:W4:Y:S02]  /*9870*/  @!P0 SYNCS.PHASECHK.TRANS64 P0, [R0+URZ+0xa0], R2 ;  /* 0x0000a002000085a7 */ /* 0x000f2400080010ff */
[----:B----4-:R-:W-:Y:S05]  /*9880*/  @!P0 BRA `(.L_x_84) ;  /* 0xfffffffc00f08947 */ /* 0x010fea000383ffff */
[----:B------:R-:W-:Y:S05]  /*9890*/  BRA `(.L_x_177) ;  /* 0xffffffb400187947 */ /* 0x000fea000383ffff */
.L_x_95:
[----:B-1----:R-:W-:Y:S04]  /*98a0*/  MOV R0, UR48 ;  /* 0x0000003000007c02 */ /* 0x002fe80008000f00 */
[----:B------:R1:W3:Y:S03]  /*98b0*/  SYNCS.PHASECHK.TRANS64.TRYWAIT P1, [R0+URZ+0x50], R3 ;  /* 0x00005003000075a7 */ /* 0x0002e600080211ff */
[----:B---3--:R-:W-:Y:S05]  /*98c0*/  @!P1 NANOSLEEP.SYNCS 0x989680 ;  /* 0x009896800000995d */ /* 0x008fea0003900000 */
[----:B------:R-:W3:Y:S02]  /*98d0*/  @!P1 SYNCS.PHASECHK.TRANS64 P1, [R0+URZ+0x50], R3 ;  /* 0x00005003000095a7 */ /* 0x000ee400080210ff */
[----:B---3--:R-:W-:Y:S05]  /*98e0*/  @!P1 BRA `(.L_x_95) ;  /* 0xfffffffc00ec9947 */ /* 0x008fea000383ffff */
[----:B------:R-:W-:Y:S05]  /*98f0*/  BRA `(.L_x_94) ;  /* 0xffffffc000507947 */ /* 0x000fea000383ffff */
.L_x_97:
[----:B-1----:R1:W2:Y:S02]  /*9900*/  SYNCS.PHASECHK.TRANS64.TRYWAIT P0, [R64+URZ+0xc0], R2 ;  /* 0x0000c002400075a7 */ /* 0x0022a400080011ff */
[----:B--2---:R-:W-:Y:S05]  /*9910*/  @!P0 NANOSLEEP.SYNCS 0x989680 ;  /* 0x009896800000895d */ /* 0x004fea0003900000 */
[----:B------:R-:W2:Y:S02]  /*9920*/  @!P0 SYNCS.PHASECHK.TRANS64 P0, [R64+URZ+0xc0], R2 ;  /* 0x0000c002400085a7 */ /* 0x000ea400080010ff */
[----:B--2---:R-:W-:Y:S05]  /*9930*/  @!P0 BRA `(.L_x_97) ;  /* 0xfffffffc00f08947 */ /* 0x004fea000383ffff */
[----:B------:R-:W-:Y:S05]  /*9940*/  BRA `(.L_x_96) ;  /* 0xffffffc0007c7947 */ /* 0x000fea000383ffff */
.L_x_106:
[----:B--2---:R2:W3:Y:S02]  /*9950*/  SYNCS.PHASECHK.TRANS64.TRYWAIT P0, [R2+URZ+0x50], R0 ;  /* 0x00005000020075a7 */ /* 0x0044e400080011ff */
[----:B---3--:R-:W-:Y:S05]  /*9960*/  @!P0 NANOSLEEP.SYNCS 0x989680 ;  /* 0x009896800000895d */ /* 0x008fea0003900000 */
[----:B------:R-:W3:Y:S02]  /*9970*/  @!P0 SYNCS.PHASECHK.TRANS64 P0, [R2+URZ+0x50], R0 ;  /* 0x00005000020085a7 */ /* 0x000ee400080010ff */
[----:B---3--:R-:W-:Y:S05]  /*9980*/  @!P0 BRA `(.L_x_106) ;  /* 0xfffffffc00f08947 */ /* 0x008fea000383ffff */
[----:B------:R-:W-:Y:S05]  /*9990*/  BRA `(.L_x_105) ;  /* 0xffffffcc00607947 */ /* 0x000fea000383ffff */
.L_x_114:
[----:B--2---:R2:W3:Y:S02]  /*99a0*/  SYNCS.PHASECHK.TRANS64.TRYWAIT P0, [R0+URZ+0x50], R5 ;  /* 0x00005005000075a7 */ /* 0x0044e400080011ff */
[----:B---3--:R-:W-:Y:S05]  /*99b0*/  @!P0 NANOSLEEP.SYNCS 0x989680 ;  /* 0x009896800000895d */ /* 0x008fea0003900000 */
[----:B------:R-:W3:Y:S02]  /*99c0*/  @!P0 SYNCS.PHASECHK.TRANS64 P0, [R0+URZ+0x50], R5 ;  /* 0x00005005000085a7 */ /* 0x000ee400080010ff */
[----:B---3--:R-:W-:Y:S05]  /*99d0*/  @!P0 BRA `(.L_x_114) ;  /* 0xfffffffc00f08947 */ /* 0x008fea000383ffff */
[----:B------:R-:W-:Y:S05]  /*99e0*/  BRA `(.L_x_113) ;  /* 0xffffffd800647947 */ /* 0x000fea000383ffff */
.L_x_122:
[----:B--2---:R2:W3:Y:S02]  /*99f0*/  SYNCS.PHASECHK.TRANS64.TRYWAIT P0, [R2+URZ+0x50], R0 ;  /* 0x00005000020075a7 */ /* 0x0044e400080011ff */
[----:B---3--:R-:W-:Y:S05]  /*9a00*/  @!P0 NANOSLEEP.SYNCS 0x989680 ;  /* 0x009896800000895d */ /* 0x008fea0003900000 */
[----:B------:R-:W3:Y:S02]  /*9a10*/  @!P0 SYNCS.PHASECHK.TRANS64 P0, [R2+URZ+0x50], R0 ;  /* 0x00005000020085a7 */ /* 0x000ee400080010ff */
[----:B---3--:R-:W-:Y:S05]  /*9a20*/  @!P0 BRA `(.L_x_122) ;  /* 0xfffffffc00f08947 */ /* 0x008fea000383ffff */
[----:B------:R-:W-:Y:S05]  /*9a30*/  BRA `(.L_x_121) ;  /* 0xffffffe400687947 */ /* 0x000fea000383ffff */
        .weak           $__internal_0_$__cuda_sm10x_tcgen05_guardrail_trap_col_being_dealloced_not_returned_by_alloc
        .type           $__internal_0_$__cuda_sm10x_tcgen05_guardrail_trap_col_being_dealloced_not_returned_by_alloc,@function
        .size           $__internal_0_$__cuda_sm10x_tcgen05_guardrail_trap_col_being_dealloced_not_returned_by_alloc,($__internal_1_$__cuda_sm10x_tcgen05_guardrail_trap_phase_invalid_during_alloc - $__internal_0_$__cuda_sm10x_tcgen05_guardrail_trap_col_being_dealloced_not_returned_by_alloc)
$__internal_0_$__cuda_sm10x_tcgen05_guardrail_trap_col_being_dealloced_not_returned_by_alloc:
[----:B------:R-:W-:Y:S05]  /*9a40*/  BPT.TRAP 0x1 ;  /* 0x000000040000795c */ /* 0x000fea0000300000 */
[----:B------:R-:W-:-:S04]  /*9a50*/  HFMA2 R3, -RZ, RZ, 0, 0 ;  /* 0x00000000ff037431 */ /* 0x000fc800000001ff */
[----:B------:R-:W-:Y:S05]  /*9a60*/  RET.REL.NODEC R2 `(_ZN7cutlass13device_kernelINS_4gemm6kernel13GemmUniversalIN4cute5tupleIJiiiiEEENS1_10collective13CollectiveMmaINS1_35MainloopSm100TmaUmmaWarpSpecializedILi5ELi2ELi4ENS5_IJNS4_1CILi1EEESB_SB_EEEEENS5_IJNSA_ILi64EEENSA_ILi256EEENSA_ILi32EEEEEENS_6half_tENS5_IJlSB_lEEESI_SJ_NS4_8TiledMMAINS4_8MMA_AtomIJNS4_20SM100_MMA_F16BF16_SSISI_SI_fLi64ELi256ELNS4_4UMMA5MajorE0ELSO_0ELNSN_7ScaleInE0ELSP_0EEEEEENS4_6LayoutISC_NS5_IJNSA_ILi0EEEST_ST_EEEEENS5_IJNS4_10UnderscoreESW_SW_EEEEENS4_13SM90_TMA_LOADENS4_14ComposedLayoutINS4_7SwizzleILi2ELi4ELi3EEENS4_18smem_ptr_flag_bitsILi16EEENSS_INS5_IJNSA_ILi8EEESG_EEENS5_IJSG_SB_EEEEEEEvNS4_8identityESZ_S19_vS1A_EENS_8epilogue10collective18CollectiveEpilogueINS1C_23Sm100TmaWarpSpecializedILi4ELi2ELi32ELb1ELb0EEEJSH_NS5_IJNSS_ISE_SB_EES1H_EEESI_SJ_SI_SJ_NS1C_6fusion15FusionCallbacksIS1G_NS1J_17LinearCombinationISI_fSI_fLNS_15FloatRoundStyleE2EEESH_S1I_JEEENS4_5SM1004TMEM4LOAD26SM100_TMEM_LOAD_16dp256b8xESZ_NS10_INS11_ILi3ELi4ELi3EEES14_NSS_INS5_IJS15_SE_EEENS5_IJSE_SB_EEEEEEENS4_17SM75_U32x4_LDSM_NENS4_14SM90_TMA_STOREES1X_NS4_17SM90_U32x4_STSM_NENS4_39AutoVectorizingCopyWithAssumedAlignmentILi128EEEEEEvvEEEEvNT_6ParamsE) ;  /* 0xffffff6402647950 */ /* 0x000fea0003c3ffff */
        .weak           $__internal_1_$__cuda_sm10x_tcgen05_guardrail_trap_phase_invalid_during_alloc
        .type           $__internal_1_$__cuda_sm10x_tcgen05_guardrail_trap_phase_invalid_during_alloc,@function
        .size           $__internal_1_$__cuda_sm10x_tcgen05_guardrail_trap_phase_invalid_during_alloc,($__internal_2_$__cuda_sm10x_tcgen05_guardrail_trap_unallocated_columns_being_dealloced - $__internal_1_$__cuda_sm10x_tcgen05_guardrail_trap_phase_invalid_during_alloc)
$__internal_1_$__cuda_sm10x_tcgen05_guardrail_trap_phase_invalid_during_alloc:
[----:B------:R-:W-:Y:S05]  /*9a70*/  BPT.TRAP 0x1 ;  /* 0x000000040000795c */ /* 0x000fea0000300000 */
[----:B------:R-:W-:-:S04]  /*9a80*/  MOV R3, 0x0 ;  /* 0x0000000000037802 */ /* 0x000fc80000000f00 */
[----:B------:R-:W-:Y:S05]  /*9a90*/  RET.REL.NODEC R2 `(_ZN7cutlass13device_kernelINS_4gemm6kernel13GemmUniversalIN4cute5tupleIJiiiiEEENS1_10collective13CollectiveMmaINS1_35MainloopSm100TmaUmmaWarpSpecializedILi5ELi2ELi4ENS5_IJNS4_1CILi1EEESB_SB_EEEEENS5_IJNSA_ILi64EEENSA_ILi256EEENSA_ILi32EEEEEENS_6half_tENS5_IJlSB_lEEESI_SJ_NS4_8TiledMMAINS4_8MMA_AtomIJNS4_20SM100_MMA_F16BF16_SSISI_SI_fLi64ELi256ELNS4_4UMMA5MajorE0ELSO_0ELNSN_7ScaleInE0ELSP_0EEEEEENS4_6LayoutISC_NS5_IJNSA_ILi0EEEST_ST_EEEEENS5_IJNS4_10UnderscoreESW_SW_EEEEENS4_13SM90_TMA_LOADENS4_14ComposedLayoutINS4_7SwizzleILi2ELi4ELi3EEENS4_18smem_ptr_flag_bitsILi16EEENSS_INS5_IJNSA_ILi8EEESG_EEENS5_IJSG_SB_EEEEEEEvNS4_8identityESZ_S19_vS1A_EENS_8epilogue10collective18CollectiveEpilogueINS1C_23Sm100TmaWarpSpecializedILi4ELi2ELi32ELb1ELb0EEEJSH_NS5_IJNSS_ISE_SB_EES1H_EEESI_SJ_SI_SJ_NS1C_6fusion15FusionCallbacksIS1G_NS1J_17LinearCombinationISI_fSI_fLNS_15FloatRoundStyleE2EEESH_S1I_JEEENS4_5SM1004TMEM4LOAD26SM100_TMEM_LOAD_16dp256b8xESZ_NS10_INS11_ILi3ELi4ELi3EEES14_NSS_INS5_IJS15_SE_EEENS5_IJSE_SB_EEEEEEENS4_17SM75_U32x4_LDSM_NENS4_14SM90_TMA_STOREES1X_NS4_17SM90_U32x4_STSM_NENS4_39AutoVectorizingCopyWithAssumedAlignmentILi128EEEEEEvvEEEEvNT_6ParamsE) ;  /* 0xffffff6402587950 */ /* 0x000fea0003c3ffff */
        .weak           $__internal_2_$__cuda_sm10x_tcgen05_guardrail_trap_unallocated_columns_being_dealloced
        .type           $__internal_2_$__cuda_sm10x_tcgen05_guardrail_trap_unallocated_columns_being_dealloced,@function
        .size           $__internal_2_$__cuda_sm10x_tcgen05_guardrail_trap_unallocated_columns_being_dealloced,(.L_x_179 - $__internal_2_$__cuda_sm10x_tcgen05_guardrail_trap_unallocated_columns_being_dealloced)
$__internal_2_$__cuda_sm10x_tcgen05_guardrail_trap_unallocated_columns_being_dealloced:
[----:B------:R-:W-:Y:S05]  /*9aa0*/  BPT.TRAP 0x1 ;  /* 0x000000040000795c */ /* 0x000fea0000300000 */
[----:B------:R-:W-:-:S04]  /*9ab0*/  HFMA2 R3, -RZ, RZ, 0, 0 ;  /* 0x00000000ff037431 */ /* 0x000fc800000001ff */
[----:B------:R-:W-:Y:S05]  /*9ac0*/  RET.REL.NODEC R2 `(_ZN7cutlass13device_kernelINS_4gemm6kernel13GemmUniversalIN4cute5tupleIJiiiiEEENS1_10collective13CollectiveMmaINS1_35MainloopSm100TmaUmmaWarpSpecializedILi5ELi2ELi4ENS5_IJNS4_1CILi1EEESB_SB_EEEEENS5_IJNSA_ILi64EEENSA_ILi256EEENSA_ILi32EEEEEENS_6half_tENS5_IJlSB_lEEESI_SJ_NS4_8TiledMMAINS4_8MMA_AtomIJNS4_20SM100_MMA_F16BF16_SSISI_SI_fLi64ELi256ELNS4_4UMMA5MajorE0ELSO_0ELNSN_7ScaleInE0ELSP_0EEEEEENS4_6LayoutISC_NS5_IJNSA_ILi0EEEST_ST_EEEEENS5_IJNS4_10UnderscoreESW_SW_EEEEENS4_13SM90_TMA_LOADENS4_14ComposedLayoutINS4_7SwizzleILi2ELi4ELi3EEENS4_18smem_ptr_flag_bitsILi16EEENSS_INS5_IJNSA_ILi8EEESG_EEENS5_IJSG_SB_EEEEEEEvNS4_8identityESZ_S19_vS1A_EENS_8epilogue10collective18CollectiveEpilogueINS1C_23Sm100TmaWarpSpecializedILi4ELi2ELi32ELb1ELb0EEEJSH_NS5_IJNSS_ISE_SB_EES1H_EEESI_SJ_SI_SJ_NS1C_6fusion15FusionCallbacksIS1G_NS1J_17LinearCombinationISI_fSI_fLNS_15FloatRoundStyleE2EEESH_S1I_JEEENS4_5SM1004TMEM4LOAD26SM100_TMEM_LOAD_16dp256b8xESZ_NS10_INS11_ILi3ELi4ELi3EEES14_NSS_INS5_IJS15_SE_EEENS5_IJSE_SB_EEEEEEENS4_17SM75_U32x4_LDSM_NENS4_14SM90_TMA_STOREES1X_NS4_17SM90_U32x4_STSM_NENS4_39AutoVectorizingCopyWithAssumedAlignmentILi128EEEEEEvvEEEEvNT_6ParamsE) ;  /* 0xffffff64024c7950 */ /* 0x000fea0003c3ffff */
.L_x_178:
[----:B------:R-:W-:-:S00]  /*9ad0*/  BRA `(.L_x_178) ;  /* 0xfffffffc00fc7947 */ /* 0x000fc0000383ffff */
[----:B------:R-:W-:-:S00]  /*9ae0*/  NOP ;  /* 0x0000000000007918 */ /* 0x000fc00000000000 */
        /* <DEDUP_REMOVED lines=9> */
.L_x_179:


//--------------------- .nv.global.init           --------------------------
	.section	.nv.global.init,"aw",@progbits
.nv.global.init:
	.type		$str$27,@object
	.size		$str$27,($str$28 - $str$27)
$str$27:
        /*0000*/ 	.byte	0x28, 0x61, 0x64, 0x64, 0x72, 0x65, 0x73, 0x73, 0x20, 0x26, 0x20, 0x6d, 0x61, 0x73, 0x6b, 0x29
        /*0010*/ 	.byte	0x20, 0x3d, 0x3d, 0x20, 0x30, 0x00
	.type		$str$28,@object
	.size		$str$28,($str$26 - $str$28)
$str$28:
        /*0016*/ 	.byte	0x2f, 0x74, 0x6d, 0x70, 0x2f, 0x63, 0x75, 0x74, 0x6c, 0x61, 0x73, 0x73, 0x5f, 0x73, 0x77, 0x65
        /*0026*/ 	.byte	0x65, 0x70, 0x5f, 0x73, 0x72, 0x63, 0x2f, 0x69, 0x6e, 0x63, 0x6c, 0x75, 0x64, 0x65, 0x2f, 0x63
        /*0036*/ 	.byte	0x75, 0x74, 0x65, 0x2f, 0x70, 0x6f, 0x69, 0x6e, 0x74, 0x65, 0x72, 0x5f, 0x66, 0x6c, 0x61, 0x67
        /*0046*/ 	.byte	0x67, 0x65, 0x64, 0x2e, 0x68, 0x70, 0x70, 0x00
	.type		$str$26,@object
	.size		$str$26,($str$25 - $str$26)
$str$26:
        /*004e*/ 	.byte	0x2f, 0x74, 0x6d, 0x70, 0x2f, 0x63, 0x75, 0x74, 0x6c, 0x61, 0x73, 0x73, 0x5f, 0x73, 0x77, 0x65
        /*005e*/ 	.byte	0x65, 0x70, 0x5f, 0x73, 0x72, 0x63, 0x2f, 0x69, 0x6e, 0x63, 0x6c, 0x75, 0x64, 0x65, 0x2f, 0x63
        /*006e*/ 	.byte	0x75, 0x74, 0x65, 0x2f, 0x61, 0x74, 0x6f, 0x6d, 0x2f, 0x63, 0x6f, 0x70, 0x79, 0x5f, 0x74, 0x72
        /*007e*/ 	.byte	0x61, 0x69, 0x74, 0x73, 0x5f, 0x73, 0x6d, 0x31, 0x30, 0x30, 0x2e, 0x68, 0x70, 0x70, 0x00
	.type		$str$25,@object
	.size		$str$25,(__unnamed_1 - $str$25)
$str$25:
        /*008d*/ 	.byte	0x28, 0x28, 0x75, 0x69, 0x6e, 0x74, 0x33, 0x32, 0x5f, 0x74, 0x28, 0x74, 0x68, 0x72, 0x65, 0x61
        /*009d*/ 	.byte	0x64, 0x49, 0x64, 0x78, 0x2e, 0x78, 0x29, 0x20, 0x2f, 0x20, 0x33, 0x32, 0x29, 0x20, 0x25, 0x20
        /*00ad*/ 	.byte	0x34, 0x29, 0x20, 0x3d, 0x3d, 0x20, 0x28, 0x28, 0x28, 0x74, 0x6d, 0x65, 0x6d, 0x5f, 0x61, 0x64
        /*00bd*/ 	.byte	0x64, 0x72, 0x20, 0x3e, 0x3e, 0x20, 0x31, 0x36, 0x29, 0x20, 0x2f, 0x20, 0x33, 0x32, 0x29, 0x20
        /*00cd*/ 	.byte	0x25, 0x20, 0x34, 0x29, 0x00
	.type		__unnamed_1,@object
	.size		__unnamed_1,(__unnamed_2 - __unnamed_1)
__unnamed_1:
        /*00d2*/ 	.byte	0x61, 0x75, 0x74, 0x6f, 0x20, 0x63, 0x75, 0x74, 0x65, 0x3a, 0x3a, 0x61, 0x73, 0x5f, 0x70, 0x6f
        /* <DEDUP_REMOVED lines=24> */
        /*0262*/ 	.byte	0x3e, 0x3e, 0x3e, 0x5d, 0x00
	.type		__unnamed_2,@object
	.size		__unnamed_2,(.L_2 - __unnamed_2)
__unnamed_2:
        /* <DEDUP_REMOVED lines=46> */
        /*0547*/ 	.byte	0x75, 0x74, 0x65, 0x3a, 0x3a, 0x43, 0x3c, 0x30, 0x3e, 0x3e, 0x3e, 0x3e, 0x5d, 0x00
.L_2:


//--------------------- .nv.shared._ZN7cutlass13device_kernelINS_4gemm6kernel13GemmUniversalIN4cute5tupleIJiiiiEEENS1_10collective13CollectiveMmaINS1_35MainloopSm100TmaUmmaWarpSpecializedILi5ELi2ELi4ENS5_IJNS4_1CILi1EEESB_SB_EEEEENS5_IJNSA_ILi64EEENSA_ILi256EEENSA_ILi32EEEEEENS_6half_tENS5_IJlSB_lEEESI_SJ_NS4_8TiledMMAINS4_8MMA_AtomIJNS4_20SM100_MMA_F16BF16_SSISI_SI_fLi64ELi256ELNS4_4UMMA5MajorE0ELSO_0ELNSN_7ScaleInE0ELSP_0EEEEEENS4_6LayoutISC_NS5_IJNSA_ILi0EEEST_ST_EEEEENS5_IJNS4_10UnderscoreESW_SW_EEEEENS4_13SM90_TMA_LOADENS4_14ComposedLayoutINS4_7SwizzleILi2ELi4ELi3EEENS4_18smem_ptr_flag_bitsILi16EEENSS_INS5_IJNSA_ILi8EEESG_EEENS5_IJSG_SB_EEEEEEEvNS4_8identityESZ_S19_vS1A_EENS_8epilogue10collective18CollectiveEpilogueINS1C_23Sm100TmaWarpSpecializedILi4ELi2ELi32ELb1ELb0EEEJSH_NS5_IJNSS_ISE_SB_EES1H_EEESI_SJ_SI_SJ_NS1C_6fusion15FusionCallbacksIS1G_NS1J_17LinearCombinationISI_fSI_fLNS_15FloatRoundStyleE2EEESH_S1I_JEEENS4_5SM1004TMEM4LOAD26SM100_TMEM_LOAD_16dp256b8xESZ_NS10_INS11_ILi3ELi4ELi3EEES14_NSS_INS5_IJS15_SE_EEENS5_IJSE_SB_EEEEEEENS4_17SM75_U32x4_LDSM_NENS4_14SM90_TMA_STOREES1X_NS4_17SM90_U32x4_STSM_NENS4_39AutoVectorizingCopyWithAssumedAlignmentILi128EEEEEEvvEEEEvNT_6ParamsE --------------------------
	.section	.nv.shared._ZN7cutlass13device_kernelINS_4gemm6kernel13GemmUniversalIN4cute5tupleIJiiiiEEENS1_10collective13CollectiveMmaINS1_35MainloopSm100TmaUmmaWarpSpecializedILi5ELi2ELi4ENS5_IJNS4_1CILi1EEESB_SB_EEEEENS5_IJNSA_ILi64EEENSA_ILi256EEENSA_ILi32EEEEEENS_6half_tENS5_IJlSB_lEEESI_SJ_NS4_8TiledMMAINS4_8MMA_AtomIJNS4_20SM100_MMA_F16BF16_SSISI_SI_fLi64ELi256ELNS4_4UMMA5MajorE0ELSO_0ELNSN_7ScaleInE0ELSP_0EEEEEENS4_6LayoutISC_NS5_IJNSA_ILi0EEEST_ST_EEEEENS5_IJNS4_10UnderscoreESW_SW_EEEEENS4_13SM90_TMA_LOADENS4_14ComposedLayoutINS4_7SwizzleILi2ELi4ELi3EEENS4_18smem_ptr_flag_bitsILi16EEENSS_INS5_IJNSA_ILi8EEESG_EEENS5_IJSG_SB_EEEEEEEvNS4_8identityESZ_S19_vS1A_EENS_8epilogue10collective18CollectiveEpilogueINS1C_23Sm100TmaWarpSpecializedILi4ELi2ELi32ELb1ELb0EEEJSH_NS5_IJNSS_ISE_SB_EES1H_EEESI_SJ_SI_SJ_NS1C_6fusion15FusionCallbacksIS1G_NS1J_17LinearCombinationISI_fSI_fLNS_15FloatRoundStyleE2EEESH_S1I_JEEENS4_5SM1004TMEM4LOAD26SM100_TMEM_LOAD_16dp256b8xESZ_NS10_INS11_ILi3ELi4ELi3EEES14_NSS_INS5_IJS15_SE_EEENS5_IJSE_SB_EEEEEEENS4_17SM75_U32x4_LDSM_NENS4_14SM90_TMA_STOREES1X_NS4_17SM90_U32x4_STSM_NENS4_39AutoVectorizingCopyWithAssumedAlignmentILi128EEEEEEvvEEEEvNT_6ParamsE,"aw",@nobits
	.sectionflags	@""
	.align	16
	.zero		1024


//--------------------- .nv.shared.reserved.0     --------------------------
	.section	.nv.shared.reserved.0,"aw",@nobits
	.weak		__nv_reservedSMEM_offset_0_alias
	.size		__nv_reservedSMEM_offset_0_alias, 0, 64
	.other		__nv_reservedSMEM_offset_0_alias,@"STO_CUDA_RESERVED_SHARED STV_DEFAULT"
__nv_reservedSMEM_offset_0_alias:
	.zero		0
.nv.shared.reserved.0:
	.zero		64
	.weak		__nv_reservedSMEM_tcgen05_partition
	.type		__nv_reservedSMEM_tcgen05_partition,@object
	.size		__nv_reservedSMEM_tcgen05_partition,(.L_0 - __nv_reservedSMEM_tcgen05_partition)
__nv_reservedSMEM_tcgen05_partition:
	.zero		32
.L_0:


//--------------------- .nv.global                --------------------------
	.section	.nv.global,"aw",@nobits
.nv.global:
	.type		_ZN40_INTERNAL_462666e0_4_k_cu_128c0737_176534cute1_E,@object
	.size		_ZN40_INTERNAL_462666e0_4_k_cu_128c0737_176534cute1_E,(_ZN40_INTERNAL_462666e0_4_k_cu_128c0737_176534cuda3std3__45__cpo6cbeginE - _ZN40_INTERNAL_462666e0_4_k_cu_128c0737_176534cute1_E)
_ZN40_INTERNAL_462666e0_4_k_cu_128c0737_176534cute1_E:
	.zero		1
	.type		_ZN40_INTERNAL_462666e0_4_k_cu_128c0737_176534cuda3std3__45__cpo6cbeginE,@object
	.size		_ZN40_INTERNAL_462666e0_4_k_cu_128c0737_176534cuda3std3__45__cpo6cbeginE,(_ZN40_INTERNAL_462666e0_4_k_cu_128c0737_176534cuda3std3__48in_placeE - _ZN40_INTERNAL_462666e0_4_k_cu_128c0737_176534cuda3std3__45__cpo6cbeginE)
_ZN40_INTERNAL_462666e0_4_k_cu_128c0737_176534cuda3std3__45__cpo6cbeginE:
	.zero		1
	.type		_ZN40_INTERNAL_462666e0_4_k_cu_128c0737_176534cuda3std3__48in_placeE,@object
	.size		_ZN40_INTERNAL_462666e0_4_k_cu_128c0737_176534cuda3std3__48in_placeE,(_ZN40_INTERNAL_462666e0_4_k_cu_128c0737_176534cuda3std6ranges3__45__cpo9iter_moveE - _ZN40_INTERNAL_462666e0_4_k_cu_128c0737_176534cuda3std3__48in_placeE)
_ZN40_INTERNAL_462666e0_4_k_cu_128c0737_176534cuda3std3__48in_placeE:
	.zero		1
	.type		_ZN40_INTERNAL_462666e0_4_k_cu_128c0737_176534cuda3std6ranges3__45__cpo9iter_moveE,@object
	.size		_ZN40_INTERNAL_462666e0_4_k_cu_128c0737_176534cuda3std6ranges3__45__cpo9iter_moveE,(_ZN40_INTERNAL_462666e0_4_k_cu_128c0737_176534cuda3std3__45__cpo5beginE - _ZN40_INTERNAL_462666e0_4_k_cu_128c0737_176534cuda3std6ranges3__45__cpo9iter_moveE)
_ZN40_INTERNAL_462666e0_4_k_cu_128c0737_176534cuda3std6ranges3__45__cpo9iter_moveE:
	.zero		1
	.type		_ZN40_INTERNAL_462666e0_4_k_cu_128c0737_176534cuda3std3__45__cpo5beginE,@object
	.size		_ZN40_INTERNAL_462666e0_4_k_cu_128c0737_176534cuda3std3__45__cpo5beginE,(_ZN40_INTERNAL_462666e0_4_k_cu_128c0737_176534cuda3std3__442_GLOBAL__N__462666e0_4_k_cu_128c0737_176536ignoreE - _ZN40_INTERNAL_462666e0_4_k_cu_128c0737_176534cuda3std3__45__cpo5beginE)
_ZN40_INTERNAL_462666e0_4_k_cu_128c0737_176534cuda3std3__45__cpo5beginE:
	.zero		1
	.type		_ZN40_INTERNAL_462666e0_4_k_cu_128c0737_176534cuda3std3__442_GLOBAL__N__462666e0_4_k_cu_128c0737_176536ignoreE,@object
	.size		_ZN40_INTERNAL_462666e0_4_k_cu_128c0737_176534cuda3std3__442_GLOBAL__N__462666e0_4_k_cu_128c0737_176536ignoreE,(_ZN40_INTERNAL_462666e0_4_k_cu_128c0737_176534cute7productE - _ZN40_INTERNAL_462666e0_4_k_cu_128c0737_176534cuda3std3__442_GLOBAL__N__462666e0_4_k_cu_128c0737_176536ignoreE)
_ZN40_INTERNAL_462666e0_4_k_cu_128c0737_176534cuda3std3__442_GLOBAL__N__462666e0_4_k_cu_128c0737_176536ignoreE:
	.zero		1
	.type		_ZN40_INTERNAL_462666e0_4_k_cu_128c0737_176534cute7productE,@object
	.size		_ZN40_INTERNAL_462666e0_4_k_cu_128c0737_176534cute7productE,(_ZN40_INTERNAL_462666e0_4_k_cu_128c0737_176534cuda3std3__45__cpo3endE - _ZN40_INTERNAL_462666e0_4_k_cu_128c0737_176534cute7productE)
_ZN40_INTERNAL_462666e0_4_k_cu_128c0737_176534cute7productE:
	.zero		1
	.type		_ZN40_INTERNAL_462666e0_4_k_cu_128c0737_176534cuda3std3__45__cpo3endE,@object
	.size		_ZN40_INTERNAL_462666e0_4_k_cu_128c0737_176534cuda3std3__45__cpo3endE,(_ZN40_INTERNAL_462666e0_4_k_cu_128c0737_176534cuda3std3__419piecewise_constructE - _ZN40_INTERNAL_462666e0_4_k_cu_128c0737_176534cuda3std3__45__cpo3endE)
_ZN40_INTERNAL_462666e0_4_k_cu_128c0737_176534cuda3std3__45__cpo3endE:
	.zero		1
	.type		_ZN40_INTERNAL_462666e0_4_k_cu_128c0737_176534cuda3std3__419piecewise_constructE,@object
	.size		_ZN40_INTERNAL_462666e0_4_k_cu_128c0737_176534cuda3std3__419piecewise_constructE,(_ZN40_INTERNAL_462666e0_4_k_cu_128c0737_176534cuda3std3__45__cpo4cendE - _ZN40_INTERNAL_462666e0_4_k_cu_128c0737_176534cuda3std3__419piecewise_constructE)
_ZN40_INTERNAL_462666e0_4_k_cu_128c0737_176534cuda3std3__419piecewise_constructE:
	.zero		1
	.type		_ZN40_INTERNAL_462666e0_4_k_cu_128c0737_176534cuda3std3__45__cpo4cendE,@object
	.size		_ZN40_INTERNAL_462666e0_4_k_cu_128c0737_176534cuda3std3__45__cpo4cendE,(_ZN40_INTERNAL_462666e0_4_k_cu_128c0737_176534cuda3std6ranges3__45__cpo4swapE - _ZN40_INTERNAL_462666e0_4_k_cu_128c0737_176534cuda3std3__45__cpo4cendE)
_ZN40_INTERNAL_462666e0_4_k_cu_128c0737_176534cuda3std3__45__cpo4cendE:
	.zero		1
	.type		_ZN40_INTERNAL_462666e0_4_k_cu_128c0737_176534cuda3std6ranges3__45__cpo4swapE,@object
	.size		_ZN40_INTERNAL_462666e0_4_k_cu_128c0737_176534cuda3std6ranges3__45__cpo4swapE,(.L_10 - _ZN40_INTERNAL_462666e0_4_k_cu_128c0737_176534cuda3std6ranges3__45__cpo4swapE)
_ZN40_INTERNAL_462666e0_4_k_cu_128c0737_176534cuda3std6ranges3__45__cpo4swapE:
	.zero		1
.L_10:


//--------------------- .nv.constant0._ZN7cutlass13device_kernelINS_4gemm6kernel13GemmUniversalIN4cute5tupleIJiiiiEEENS1_10collective13CollectiveMmaINS1_35MainloopSm100TmaUmmaWarpSpecializedILi5ELi2ELi4ENS5_IJNS4_1CILi1EEESB_SB_EEEEENS5_IJNSA_ILi64EEENSA_ILi256EEENSA_ILi32EEEEEENS_6half_tENS5_IJlSB_lEEESI_SJ_NS4_8TiledMMAINS4_8MMA_AtomIJNS4_20SM100_MMA_F16BF16_SSISI_SI_fLi64ELi256ELNS4_4UMMA5MajorE0ELSO_0ELNSN_7ScaleInE0ELSP_0EEEEEENS4_6LayoutISC_NS5_IJNSA_ILi0EEEST_ST_EEEEENS5_IJNS4_10UnderscoreESW_SW_EEEEENS4_13SM90_TMA_LOADENS4_14ComposedLayoutINS4_7SwizzleILi2ELi4ELi3EEENS4_18smem_ptr_flag_bitsILi16EEENSS_INS5_IJNSA_ILi8EEESG_EEENS5_IJSG_SB_EEEEEEEvNS4_8identityESZ_S19_vS1A_EENS_8epilogue10collective18CollectiveEpilogueINS1C_23Sm100TmaWarpSpecializedILi4ELi2ELi32ELb1ELb0EEEJSH_NS5_IJNSS_ISE_SB_EES1H_EEESI_SJ_SI_SJ_NS1C_6fusion15FusionCallbacksIS1G_NS1J_17LinearCombinationISI_fSI_fLNS_15FloatRoundStyleE2EEESH_S1I_JEEENS4_5SM1004TMEM4LOAD26SM100_TMEM_LOAD_16dp256b8xESZ_NS10_INS11_ILi3ELi4ELi3EEES14_NSS_INS5_IJS15_SE_EEENS5_IJSE_SB_EEEEEEENS4_17SM75_U32x4_LDSM_NENS4_14SM90_TMA_STOREES1X_NS4_17SM90_U32x4_STSM_NENS4_39AutoVectorizingCopyWithAssumedAlignmentILi128EEEEEEvvEEEEvNT_6ParamsE --------------------------
	.section	.nv.constant0._ZN7cutlass13device_kernelINS_4gemm6kernel13GemmUniversalIN4cute5tupleIJiiiiEEENS1_10collective13CollectiveMmaINS1_35MainloopSm100TmaUmmaWarpSpecializedILi5ELi2ELi4ENS5_IJNS4_1CILi1EEESB_SB_EEEEENS5_IJNSA_ILi64EEENSA_ILi256EEENSA_ILi32EEEEEENS_6half_tENS5_IJlSB_lEEESI_SJ_NS4_8TiledMMAINS4_8MMA_AtomIJNS4_20SM100_MMA_F16BF16_SSISI_SI_fLi64ELi256ELNS4_4UMMA5MajorE0ELSO_0ELNSN_7ScaleInE0ELSP_0EEEEEENS4_6LayoutISC_NS5_IJNSA_ILi0EEEST_ST_EEEEENS5_IJNS4_10UnderscoreESW_SW_EEEEENS4_13SM90_TMA_LOADENS4_14ComposedLayoutINS4_7SwizzleILi2ELi4ELi3EEENS4_18smem_ptr_flag_bitsILi16EEENSS_INS5_IJNSA_ILi8EEESG_EEENS5_IJSG_SB_EEEEEEEvNS4_8identityESZ_S19_vS1A_EENS_8epilogue10collective18CollectiveEpilogueINS1C_23Sm100TmaWarpSpecializedILi4ELi2ELi32ELb1ELb0EEEJSH_NS5_IJNSS_ISE_SB_EES1H_EEESI_SJ_SI_SJ_NS1C_6fusion15FusionCallbacksIS1G_NS1J_17LinearCombinationISI_fSI_fLNS_15FloatRoundStyleE2EEESH_S1I_JEEENS4_5SM1004TMEM4LOAD26SM100_TMEM_LOAD_16dp256b8xESZ_NS10_INS11_ILi3ELi4ELi3EEES14_NSS_INS5_IJS15_SE_EEENS5_IJSE_SB_EEEEEEENS4_17SM75_U32x4_LDSM_NENS4_14SM90_TMA_STOREES1X_NS4_17SM90_U32x4_STSM_NENS4_39AutoVectorizingCopyWithAssumedAlignmentILi128EEEEEEvvEEEEvNT_6ParamsE,"a",@progbits
	.sectionflags	@""
	.align	4
.nv.constant0._ZN7cutlass13device_kernelINS_4gemm6kernel13GemmUniversalIN4cute5tupleIJiiiiEEENS1_10collective13CollectiveMmaINS1_35MainloopSm100TmaUmmaWarpSpecializedILi5ELi2ELi4ENS5_IJNS4_1CILi1EEESB_SB_EEEEENS5_IJNSA_ILi64EEENSA_ILi256EEENSA_ILi32EEEEEENS_6half_tENS5_IJlSB_lEEESI_SJ_NS4_8TiledMMAINS4_8MMA_AtomIJNS4_20SM100_MMA_F16BF16_SSISI_SI_fLi64ELi256ELNS4_4UMMA5MajorE0ELSO_0ELNSN_7ScaleInE0ELSP_0EEEEEENS4_6LayoutISC_NS5_IJNSA_ILi0EEEST_ST_EEEEENS5_IJNS4_10UnderscoreESW_SW_EEEEENS4_13SM90_TMA_LOADENS4_14ComposedLayoutINS4_7SwizzleILi2ELi4ELi3EEENS4_18smem_ptr_flag_bitsILi16EEENSS_INS5_IJNSA_ILi8EEESG_EEENS5_IJSG_SB_EEEEEEEvNS4_8identityESZ_S19_vS1A_EENS_8epilogue10collective18CollectiveEpilogueINS1C_23Sm100TmaWarpSpecializedILi4ELi2ELi32ELb1ELb0EEEJSH_NS5_IJNSS_ISE_SB_EES1H_EEESI_SJ_SI_SJ_NS1C_6fusion15FusionCallbacksIS1G_NS1J_17LinearCombinationISI_fSI_fLNS_15FloatRoundStyleE2EEESH_S1I_JEEENS4_5SM1004TMEM4LOAD26SM100_TMEM_LOAD_16dp256b8xESZ_NS10_INS11_ILi3ELi4ELi3EEES14_NSS_INS5_IJS15_SE_EEENS5_IJSE_SB_EEEEEEENS4_17SM75_U32x4_LDSM_NENS4_14SM90_TMA_STOREES1X_NS4_17SM90_U32x4_STSM_NENS4_39AutoVectorizingCopyWithAssumedAlignmentILi128EEEEEEvvEEEEvNT_6ParamsE:
	.zero		2944


//--------------------- SYMBOLS --------------------------

	.type		.nv.reservedSmem.offset0,@object
	.size		.nv.reservedSmem.offset0,0x4
	.type		.nv.reservedSmem.cap,@object
	.size		.nv.reservedSmem.cap,0x4
	.type		__assertfail,@function
